//
// Generated by NVIDIA NVVM Compiler
//
// Compiler Build ID: CL-36424714
// Cuda compilation tools, release 13.0, V13.0.88
// Based on NVVM 20.0.0
//

.version 9.0
.target sm_100
.address_size 64

	// .globl	_Z17calculate_gravityPfS_S_S_S_if

.visible .entry _Z17calculate_gravityPfS_S_S_S_if(
	.param .u64 .ptr .align 1 _Z17calculate_gravityPfS_S_S_S_if_param_0,
	.param .u64 .ptr .align 1 _Z17calculate_gravityPfS_S_S_S_if_param_1,
	.param .u64 .ptr .align 1 _Z17calculate_gravityPfS_S_S_S_if_param_2,
	.param .u64 .ptr .align 1 _Z17calculate_gravityPfS_S_S_S_if_param_3,
	.param .u64 .ptr .align 1 _Z17calculate_gravityPfS_S_S_S_if_param_4,
	.param .u32 _Z17calculate_gravityPfS_S_S_S_if_param_5,
	.param .f32 _Z17calculate_gravityPfS_S_S_S_if_param_6
)
{
	.reg .pred 	%p<33>;
	.reg .b32 	%r<45>;
	.reg .b32 	%f<378>;
	.reg .b64 	%rd<68>;
	.reg .b64 	%fd<46>;

	ld.param.u64 	%rd30, [_Z17calculate_gravityPfS_S_S_S_if_param_0];
	ld.param.u64 	%rd31, [_Z17calculate_gravityPfS_S_S_S_if_param_1];
	ld.param.u64 	%rd29, [_Z17calculate_gravityPfS_S_S_S_if_param_3];
	ld.param.u64 	%rd32, [_Z17calculate_gravityPfS_S_S_S_if_param_4];
	ld.param.u32 	%r24, [_Z17calculate_gravityPfS_S_S_S_if_param_5];
	ld.param.f32 	%f148, [_Z17calculate_gravityPfS_S_S_S_if_param_6];
	cvta.to.global.u64 	%rd1, %rd32;
	cvta.to.global.u64 	%rd2, %rd31;
	cvta.to.global.u64 	%rd3, %rd30;
	mov.u32 	%r25, %ctaid.x;
	mov.u32 	%r26, %ntid.x;
	mov.u32 	%r27, %tid.x;
	mad.lo.s32 	%r1, %r25, %r26, %r27;
	setp.ge.s32 	%p1, %r1, %r24;
	@%p1 bra 	$L__BB0_51;
	mul.wide.s32 	%rd33, %r1, 4;
	add.s64 	%rd34, %rd3, %rd33;
	ld.global.f32 	%f1, [%rd34];
	add.s64 	%rd35, %rd2, %rd33;
	ld.global.f32 	%f2, [%rd35];
	add.s64 	%rd36, %rd1, %rd33;
	ld.global.f32 	%f3, [%rd36];
	setp.lt.s32 	%p2, %r1, 1;
	mov.f32 	%f328, 0f00000000;
	mov.b32 	%r43, 0;
	mov.f32 	%f329, %f328;
	@%p2 bra 	$L__BB0_23;
	mul.f32 	%f4, %f148, %f3;
	min.s32 	%r30, %r1, %r24;
	max.s32 	%r43, %r30, 1;
	setp.lt.s32 	%p3, %r30, 4;
	mov.f32 	%f329, 0f00000000;
	mov.b32 	%r38, 0;
	mov.f32 	%f328, %f329;
	@%p3 bra 	$L__BB0_13;
	and.b32  	%r38, %r43, 2147483644;
	neg.s32 	%r36, %r38;
	add.s64 	%rd64, %rd3, 8;
	add.s64 	%rd63, %rd2, 8;
	add.s64 	%rd62, %rd1, 8;
	mov.f32 	%f329, 0f00000000;
$L__BB0_4:
	.pragma "nounroll";
	ld.global.f32 	%f153, [%rd64+-8];
	sub.f32 	%f7, %f1, %f153;
	ld.global.f32 	%f154, [%rd63+-8];
	sub.f32 	%f8, %f2, %f154;
	mul.f32 	%f155, %f8, %f8;
	fma.rn.f32 	%f156, %f7, %f7, %f155;
	cvt.f64.f32 	%fd1, %f156;
	add.f64 	%fd2, %fd1, 0d3EB0C6F7A0B5ED8D;
	cvt.rn.f32.f64 	%f9, %fd2;
	sqrt.rn.f32 	%f10, %f9;
	cvt.f64.f32 	%fd3, %f10;
	setp.lt.f64 	%p4, %fd3, 0d3F50624DD2F1A9FC;
	@%p4 bra 	$L__BB0_6;
	ld.global.f32 	%f157, [%rd62+-8];
	mul.f32 	%f158, %f4, %f157;
	div.rn.f32 	%f159, %f158, %f9;
	div.rn.f32 	%f160, %f7, %f10;
	div.rn.f32 	%f161, %f8, %f10;
	mul.f32 	%f162, %f160, %f159;
	sub.f32 	%f328, %f328, %f162;
	mul.f32 	%f163, %f161, %f159;
	sub.f32 	%f329, %f329, %f163;
$L__BB0_6:
	ld.global.f32 	%f164, [%rd64+-4];
	sub.f32 	%f15, %f1, %f164;
	ld.global.f32 	%f165, [%rd63+-4];
	sub.f32 	%f16, %f2, %f165;
	mul.f32 	%f166, %f16, %f16;
	fma.rn.f32 	%f167, %f15, %f15, %f166;
	cvt.f64.f32 	%fd4, %f167;
	add.f64 	%fd5, %fd4, 0d3EB0C6F7A0B5ED8D;
	cvt.rn.f32.f64 	%f17, %fd5;
	sqrt.rn.f32 	%f18, %f17;
	cvt.f64.f32 	%fd6, %f18;
	setp.lt.f64 	%p5, %fd6, 0d3F50624DD2F1A9FC;
	@%p5 bra 	$L__BB0_8;
	ld.global.f32 	%f168, [%rd62+-4];
	mul.f32 	%f169, %f4, %f168;
	div.rn.f32 	%f170, %f169, %f17;
	div.rn.f32 	%f171, %f15, %f18;
	div.rn.f32 	%f172, %f16, %f18;
	mul.f32 	%f173, %f171, %f170;
	sub.f32 	%f328, %f328, %f173;
	mul.f32 	%f174, %f172, %f170;
	sub.f32 	%f329, %f329, %f174;
$L__BB0_8:
	ld.global.f32 	%f175, [%rd64];
	sub.f32 	%f23, %f1, %f175;
	ld.global.f32 	%f176, [%rd63];
	sub.f32 	%f24, %f2, %f176;
	mul.f32 	%f177, %f24, %f24;
	fma.rn.f32 	%f178, %f23, %f23, %f177;
	cvt.f64.f32 	%fd7, %f178;
	add.f64 	%fd8, %fd7, 0d3EB0C6F7A0B5ED8D;
	cvt.rn.f32.f64 	%f25, %fd8;
	sqrt.rn.f32 	%f26, %f25;
	cvt.f64.f32 	%fd9, %f26;
	setp.lt.f64 	%p6, %fd9, 0d3F50624DD2F1A9FC;
	@%p6 bra 	$L__BB0_10;
	ld.global.f32 	%f179, [%rd62];
	mul.f32 	%f180, %f4, %f179;
	div.rn.f32 	%f181, %f180, %f25;
	div.rn.f32 	%f182, %f23, %f26;
	div.rn.f32 	%f183, %f24, %f26;
	mul.f32 	%f184, %f182, %f181;
	sub.f32 	%f328, %f328, %f184;
	mul.f32 	%f185, %f183, %f181;
	sub.f32 	%f329, %f329, %f185;
$L__BB0_10:
	ld.global.f32 	%f186, [%rd64+4];
	sub.f32 	%f31, %f1, %f186;
	ld.global.f32 	%f187, [%rd63+4];
	sub.f32 	%f32, %f2, %f187;
	mul.f32 	%f188, %f32, %f32;
	fma.rn.f32 	%f189, %f31, %f31, %f188;
	cvt.f64.f32 	%fd10, %f189;
	add.f64 	%fd11, %fd10, 0d3EB0C6F7A0B5ED8D;
	cvt.rn.f32.f64 	%f33, %fd11;
	sqrt.rn.f32 	%f34, %f33;
	cvt.f64.f32 	%fd12, %f34;
	setp.lt.f64 	%p7, %fd12, 0d3F50624DD2F1A9FC;
	@%p7 bra 	$L__BB0_12;
	ld.global.f32 	%f190, [%rd62+4];
	mul.f32 	%f191, %f4, %f190;
	div.rn.f32 	%f192, %f191, %f33;
	div.rn.f32 	%f193, %f31, %f34;
	div.rn.f32 	%f194, %f32, %f34;
	mul.f32 	%f195, %f193, %f192;
	sub.f32 	%f328, %f328, %f195;
	mul.f32 	%f196, %f194, %f192;
	sub.f32 	%f329, %f329, %f196;
$L__BB0_12:
	add.s32 	%r36, %r36, 4;
	add.s64 	%rd64, %rd64, 16;
	add.s64 	%rd63, %rd63, 16;
	add.s64 	%rd62, %rd62, 16;
	setp.ne.s32 	%p8, %r36, 0;
	@%p8 bra 	$L__BB0_4;
$L__BB0_13:
	and.b32  	%r8, %r43, 3;
	setp.eq.s32 	%p9, %r8, 0;
	@%p9 bra 	$L__BB0_23;
	setp.eq.s32 	%p10, %r8, 1;
	@%p10 bra 	$L__BB0_20;
	mul.wide.u32 	%rd37, %r38, 4;
	add.s64 	%rd13, %rd3, %rd37;
	ld.global.f32 	%f198, [%rd13];
	sub.f32 	%f43, %f1, %f198;
	add.s64 	%rd14, %rd2, %rd37;
	ld.global.f32 	%f199, [%rd14];
	sub.f32 	%f44, %f2, %f199;
	mul.f32 	%f200, %f44, %f44;
	fma.rn.f32 	%f201, %f43, %f43, %f200;
	cvt.f64.f32 	%fd13, %f201;
	add.f64 	%fd14, %fd13, 0d3EB0C6F7A0B5ED8D;
	cvt.rn.f32.f64 	%f45, %fd14;
	sqrt.rn.f32 	%f46, %f45;
	cvt.f64.f32 	%fd15, %f46;
	setp.lt.f64 	%p11, %fd15, 0d3F50624DD2F1A9FC;
	add.s64 	%rd15, %rd1, %rd37;
	@%p11 bra 	$L__BB0_17;
	ld.global.f32 	%f202, [%rd15];
	mul.f32 	%f203, %f4, %f202;
	div.rn.f32 	%f204, %f203, %f45;
	div.rn.f32 	%f205, %f43, %f46;
	div.rn.f32 	%f206, %f44, %f46;
	mul.f32 	%f207, %f205, %f204;
	sub.f32 	%f328, %f328, %f207;
	mul.f32 	%f208, %f206, %f204;
	sub.f32 	%f329, %f329, %f208;
$L__BB0_17:
	ld.global.f32 	%f209, [%rd13+4];
	sub.f32 	%f51, %f1, %f209;
	ld.global.f32 	%f210, [%rd14+4];
	sub.f32 	%f52, %f2, %f210;
	mul.f32 	%f211, %f52, %f52;
	fma.rn.f32 	%f212, %f51, %f51, %f211;
	cvt.f64.f32 	%fd16, %f212;
	add.f64 	%fd17, %fd16, 0d3EB0C6F7A0B5ED8D;
	cvt.rn.f32.f64 	%f53, %fd17;
	sqrt.rn.f32 	%f54, %f53;
	cvt.f64.f32 	%fd18, %f54;
	setp.lt.f64 	%p12, %fd18, 0d3F50624DD2F1A9FC;
	@%p12 bra 	$L__BB0_19;
	ld.global.f32 	%f213, [%rd15+4];
	mul.f32 	%f214, %f4, %f213;
	div.rn.f32 	%f215, %f214, %f53;
	div.rn.f32 	%f216, %f51, %f54;
	div.rn.f32 	%f217, %f52, %f54;
	mul.f32 	%f218, %f216, %f215;
	sub.f32 	%f328, %f328, %f218;
	mul.f32 	%f219, %f217, %f215;
	sub.f32 	%f329, %f329, %f219;
$L__BB0_19:
	add.s32 	%r38, %r38, 2;
$L__BB0_20:
	and.b32  	%r32, %r43, 1;
	setp.eq.b32 	%p13, %r32, 1;
	not.pred 	%p14, %p13;
	@%p14 bra 	$L__BB0_23;
	mul.wide.u32 	%rd38, %r38, 4;
	add.s64 	%rd39, %rd3, %rd38;
	ld.global.f32 	%f220, [%rd39];
	sub.f32 	%f63, %f1, %f220;
	add.s64 	%rd40, %rd2, %rd38;
	ld.global.f32 	%f221, [%rd40];
	sub.f32 	%f64, %f2, %f221;
	mul.f32 	%f222, %f64, %f64;
	fma.rn.f32 	%f223, %f63, %f63, %f222;
	cvt.f64.f32 	%fd19, %f223;
	add.f64 	%fd20, %fd19, 0d3EB0C6F7A0B5ED8D;
	cvt.rn.f32.f64 	%f65, %fd20;
	sqrt.rn.f32 	%f66, %f65;
	cvt.f64.f32 	%fd21, %f66;
	setp.lt.f64 	%p15, %fd21, 0d3F50624DD2F1A9FC;
	@%p15 bra 	$L__BB0_23;
	add.s64 	%rd42, %rd1, %rd38;
	ld.global.f32 	%f224, [%rd42];
	mul.f32 	%f225, %f4, %f224;
	div.rn.f32 	%f226, %f225, %f65;
	div.rn.f32 	%f227, %f63, %f66;
	div.rn.f32 	%f228, %f64, %f66;
	mul.f32 	%f229, %f227, %f226;
	sub.f32 	%f328, %f328, %f229;
	mul.f32 	%f230, %f228, %f226;
	sub.f32 	%f329, %f329, %f230;
$L__BB0_23:
	setp.ge.s32 	%p16, %r43, %r24;
	@%p16 bra 	$L__BB0_28;
	setp.eq.s32 	%p17, %r43, %r1;
	@%p17 bra 	$L__BB0_27;
	mul.wide.u32 	%rd43, %r43, 4;
	add.s64 	%rd44, %rd3, %rd43;
	ld.global.f32 	%f231, [%rd44];
	sub.f32 	%f71, %f1, %f231;
	add.s64 	%rd45, %rd2, %rd43;
	ld.global.f32 	%f232, [%rd45];
	sub.f32 	%f72, %f2, %f232;
	mul.f32 	%f233, %f72, %f72;
	fma.rn.f32 	%f234, %f71, %f71, %f233;
	cvt.f64.f32 	%fd22, %f234;
	add.f64 	%fd23, %fd22, 0d3EB0C6F7A0B5ED8D;
	cvt.rn.f32.f64 	%f73, %fd23;
	sqrt.rn.f32 	%f74, %f73;
	cvt.f64.f32 	%fd24, %f74;
	setp.lt.f64 	%p18, %fd24, 0d3F50624DD2F1A9FC;
	@%p18 bra 	$L__BB0_27;
	mul.f32 	%f235, %f148, %f3;
	add.s64 	%rd47, %rd1, %rd43;
	ld.global.f32 	%f236, [%rd47];
	mul.f32 	%f237, %f235, %f236;
	div.rn.f32 	%f238, %f237, %f73;
	div.rn.f32 	%f239, %f71, %f74;
	div.rn.f32 	%f240, %f72, %f74;
	mul.f32 	%f241, %f239, %f238;
	sub.f32 	%f328, %f328, %f241;
	mul.f32 	%f242, %f240, %f238;
	sub.f32 	%f329, %f329, %f242;
$L__BB0_27:
	add.s32 	%r43, %r43, 1;
$L__BB0_28:
	setp.ge.s32 	%p19, %r43, %r24;
	@%p19 bra 	$L__BB0_50;
	mul.f32 	%f81, %f148, %f3;
	sub.s32 	%r14, %r24, %r43;
	sub.s32 	%r33, %r43, %r24;
	setp.gt.u32 	%p20, %r33, -4;
	@%p20 bra 	$L__BB0_40;
	and.b32  	%r34, %r14, -4;
	neg.s32 	%r41, %r34;
	mul.wide.u32 	%rd48, %r43, 4;
	add.s64 	%rd49, %rd48, 8;
	add.s64 	%rd67, %rd3, %rd49;
	add.s64 	%rd66, %rd2, %rd49;
	add.s64 	%rd65, %rd1, %rd49;
$L__BB0_31:
	.pragma "nounroll";
	ld.global.f32 	%f244, [%rd67+-8];
	sub.f32 	%f84, %f1, %f244;
	ld.global.f32 	%f245, [%rd66+-8];
	sub.f32 	%f85, %f2, %f245;
	mul.f32 	%f246, %f85, %f85;
	fma.rn.f32 	%f247, %f84, %f84, %f246;
	cvt.f64.f32 	%fd25, %f247;
	add.f64 	%fd26, %fd25, 0d3EB0C6F7A0B5ED8D;
	cvt.rn.f32.f64 	%f86, %fd26;
	sqrt.rn.f32 	%f87, %f86;
	cvt.f64.f32 	%fd27, %f87;
	setp.lt.f64 	%p21, %fd27, 0d3F50624DD2F1A9FC;
	@%p21 bra 	$L__BB0_33;
	ld.global.f32 	%f248, [%rd65+-8];
	mul.f32 	%f249, %f81, %f248;
	div.rn.f32 	%f250, %f249, %f86;
	div.rn.f32 	%f251, %f84, %f87;
	div.rn.f32 	%f252, %f85, %f87;
	mul.f32 	%f253, %f251, %f250;
	sub.f32 	%f328, %f328, %f253;
	mul.f32 	%f254, %f252, %f250;
	sub.f32 	%f329, %f329, %f254;
$L__BB0_33:
	ld.global.f32 	%f255, [%rd67+-4];
	sub.f32 	%f92, %f1, %f255;
	ld.global.f32 	%f256, [%rd66+-4];
	sub.f32 	%f93, %f2, %f256;
	mul.f32 	%f257, %f93, %f93;
	fma.rn.f32 	%f258, %f92, %f92, %f257;
	cvt.f64.f32 	%fd28, %f258;
	add.f64 	%fd29, %fd28, 0d3EB0C6F7A0B5ED8D;
	cvt.rn.f32.f64 	%f94, %fd29;
	sqrt.rn.f32 	%f95, %f94;
	cvt.f64.f32 	%fd30, %f95;
	setp.lt.f64 	%p22, %fd30, 0d3F50624DD2F1A9FC;
	@%p22 bra 	$L__BB0_35;
	ld.global.f32 	%f259, [%rd65+-4];
	mul.f32 	%f260, %f81, %f259;
	div.rn.f32 	%f261, %f260, %f94;
	div.rn.f32 	%f262, %f92, %f95;
	div.rn.f32 	%f263, %f93, %f95;
	mul.f32 	%f264, %f262, %f261;
	sub.f32 	%f328, %f328, %f264;
	mul.f32 	%f265, %f263, %f261;
	sub.f32 	%f329, %f329, %f265;
$L__BB0_35:
	ld.global.f32 	%f266, [%rd67];
	sub.f32 	%f100, %f1, %f266;
	ld.global.f32 	%f267, [%rd66];
	sub.f32 	%f101, %f2, %f267;
	mul.f32 	%f268, %f101, %f101;
	fma.rn.f32 	%f269, %f100, %f100, %f268;
	cvt.f64.f32 	%fd31, %f269;
	add.f64 	%fd32, %fd31, 0d3EB0C6F7A0B5ED8D;
	cvt.rn.f32.f64 	%f102, %fd32;
	sqrt.rn.f32 	%f103, %f102;
	cvt.f64.f32 	%fd33, %f103;
	setp.lt.f64 	%p23, %fd33, 0d3F50624DD2F1A9FC;
	@%p23 bra 	$L__BB0_37;
	ld.global.f32 	%f270, [%rd65];
	mul.f32 	%f271, %f81, %f270;
	div.rn.f32 	%f272, %f271, %f102;
	div.rn.f32 	%f273, %f100, %f103;
	div.rn.f32 	%f274, %f101, %f103;
	mul.f32 	%f275, %f273, %f272;
	sub.f32 	%f328, %f328, %f275;
	mul.f32 	%f276, %f274, %f272;
	sub.f32 	%f329, %f329, %f276;
$L__BB0_37:
	ld.global.f32 	%f277, [%rd67+4];
	sub.f32 	%f108, %f1, %f277;
	ld.global.f32 	%f278, [%rd66+4];
	sub.f32 	%f109, %f2, %f278;
	mul.f32 	%f279, %f109, %f109;
	fma.rn.f32 	%f280, %f108, %f108, %f279;
	cvt.f64.f32 	%fd34, %f280;
	add.f64 	%fd35, %fd34, 0d3EB0C6F7A0B5ED8D;
	cvt.rn.f32.f64 	%f110, %fd35;
	sqrt.rn.f32 	%f111, %f110;
	cvt.f64.f32 	%fd36, %f111;
	setp.lt.f64 	%p24, %fd36, 0d3F50624DD2F1A9FC;
	@%p24 bra 	$L__BB0_39;
	ld.global.f32 	%f281, [%rd65+4];
	mul.f32 	%f282, %f81, %f281;
	div.rn.f32 	%f283, %f282, %f110;
	div.rn.f32 	%f284, %f108, %f111;
	div.rn.f32 	%f285, %f109, %f111;
	mul.f32 	%f286, %f284, %f283;
	sub.f32 	%f328, %f328, %f286;
	mul.f32 	%f287, %f285, %f283;
	sub.f32 	%f329, %f329, %f287;
$L__BB0_39:
	add.s32 	%r43, %r43, 4;
	add.s32 	%r41, %r41, 4;
	add.s64 	%rd67, %rd67, 16;
	add.s64 	%rd66, %rd66, 16;
	add.s64 	%rd65, %rd65, 16;
	setp.ne.s32 	%p25, %r41, 0;
	@%p25 bra 	$L__BB0_31;
$L__BB0_40:
	and.b32  	%r21, %r14, 3;
	setp.eq.s32 	%p26, %r21, 0;
	@%p26 bra 	$L__BB0_50;
	setp.eq.s32 	%p27, %r21, 1;
	@%p27 bra 	$L__BB0_47;
	mul.wide.u32 	%rd50, %r43, 4;
	add.s64 	%rd25, %rd3, %rd50;
	ld.global.f32 	%f289, [%rd25];
	sub.f32 	%f120, %f1, %f289;
	add.s64 	%rd26, %rd2, %rd50;
	ld.global.f32 	%f290, [%rd26];
	sub.f32 	%f121, %f2, %f290;
	mul.f32 	%f291, %f121, %f121;
	fma.rn.f32 	%f292, %f120, %f120, %f291;
	cvt.f64.f32 	%fd37, %f292;
	add.f64 	%fd38, %fd37, 0d3EB0C6F7A0B5ED8D;
	cvt.rn.f32.f64 	%f122, %fd38;
	sqrt.rn.f32 	%f123, %f122;
	cvt.f64.f32 	%fd39, %f123;
	setp.lt.f64 	%p28, %fd39, 0d3F50624DD2F1A9FC;
	add.s64 	%rd27, %rd1, %rd50;
	@%p28 bra 	$L__BB0_44;
	ld.global.f32 	%f293, [%rd27];
	mul.f32 	%f294, %f81, %f293;
	div.rn.f32 	%f295, %f294, %f122;
	div.rn.f32 	%f296, %f120, %f123;
	div.rn.f32 	%f297, %f121, %f123;
	mul.f32 	%f298, %f296, %f295;
	sub.f32 	%f328, %f328, %f298;
	mul.f32 	%f299, %f297, %f295;
	sub.f32 	%f329, %f329, %f299;
$L__BB0_44:
	ld.global.f32 	%f300, [%rd25+4];
	sub.f32 	%f128, %f1, %f300;
	ld.global.f32 	%f301, [%rd26+4];
	sub.f32 	%f129, %f2, %f301;
	mul.f32 	%f302, %f129, %f129;
	fma.rn.f32 	%f303, %f128, %f128, %f302;
	cvt.f64.f32 	%fd40, %f303;
	add.f64 	%fd41, %fd40, 0d3EB0C6F7A0B5ED8D;
	cvt.rn.f32.f64 	%f130, %fd41;
	sqrt.rn.f32 	%f131, %f130;
	cvt.f64.f32 	%fd42, %f131;
	setp.lt.f64 	%p29, %fd42, 0d3F50624DD2F1A9FC;
	@%p29 bra 	$L__BB0_46;
	ld.global.f32 	%f304, [%rd27+4];
	mul.f32 	%f305, %f81, %f304;
	div.rn.f32 	%f306, %f305, %f130;
	div.rn.f32 	%f307, %f128, %f131;
	div.rn.f32 	%f308, %f129, %f131;
	mul.f32 	%f309, %f307, %f306;
	sub.f32 	%f328, %f328, %f309;
	mul.f32 	%f310, %f308, %f306;
	sub.f32 	%f329, %f329, %f310;
$L__BB0_46:
	add.s32 	%r43, %r43, 2;
$L__BB0_47:
	and.b32  	%r35, %r14, 1;
	setp.eq.b32 	%p30, %r35, 1;
	not.pred 	%p31, %p30;
	@%p31 bra 	$L__BB0_50;
	mul.wide.u32 	%rd51, %r43, 4;
	add.s64 	%rd52, %rd3, %rd51;
	ld.global.f32 	%f311, [%rd52];
	sub.f32 	%f140, %f1, %f311;
	add.s64 	%rd53, %rd2, %rd51;
	ld.global.f32 	%f312, [%rd53];
	sub.f32 	%f141, %f2, %f312;
	mul.f32 	%f313, %f141, %f141;
	fma.rn.f32 	%f314, %f140, %f140, %f313;
	cvt.f64.f32 	%fd43, %f314;
	add.f64 	%fd44, %fd43, 0d3EB0C6F7A0B5ED8D;
	cvt.rn.f32.f64 	%f142, %fd44;
	sqrt.rn.f32 	%f143, %f142;
	cvt.f64.f32 	%fd45, %f143;
	setp.lt.f64 	%p32, %fd45, 0d3F50624DD2F1A9FC;
	@%p32 bra 	$L__BB0_50;
	add.s64 	%rd55, %rd1, %rd51;
	ld.global.f32 	%f315, [%rd55];
	mul.f32 	%f316, %f81, %f315;
	div.rn.f32 	%f317, %f316, %f142;
	div.rn.f32 	%f318, %f140, %f143;
	div.rn.f32 	%f319, %f141, %f143;
	mul.f32 	%f320, %f318, %f317;
	sub.f32 	%f328, %f328, %f320;
	mul.f32 	%f321, %f319, %f317;
	sub.f32 	%f329, %f329, %f321;
$L__BB0_50:
	ld.param.u64 	%rd61, [_Z17calculate_gravityPfS_S_S_S_if_param_2];
	cvta.to.global.u64 	%rd56, %rd61;
	mul.wide.s32 	%rd57, %r1, 4;
	add.s64 	%rd58, %rd56, %rd57;
	ld.global.f32 	%f322, [%rd58];
	add.f32 	%f323, %f328, %f322;
	st.global.f32 	[%rd58], %f323;
	cvta.to.global.u64 	%rd59, %rd29;
	add.s64 	%rd60, %rd59, %rd57;
	ld.global.f32 	%f324, [%rd60];
	add.f32 	%f325, %f329, %f324;
	st.global.f32 	[%rd60], %f325;
$L__BB0_51:
	ret;

}


// ===== COMPILED SASS (sm_100) =====

	.target	sm_100

	.elftype	@"ET_EXEC"


//--------------------- .note.nv.tkinfo           --------------------------
	.section	.note.nv.tkinfo,"",@"SHT_NOTE"
	.sectionflags	@"SHF_NOTE_NV_TKINFO"
	.tkinfo
        /*0018*/ 	.word	0x00000002
        /*0030*/ 	.string	""
        /*0030*/ 	.string	"ptxas"
        /*0030*/ 	.string	"Cuda compilation tools, release 13.0, V13.0.88"
        /*0030*/ 	.string	"Build cuda_13.0.r13.0/compiler.36424714_0"
        /*0030*/ 	.string	"-arch sm_100 -m 64 "



//--------------------- .note.nv.cuinfo           --------------------------
	.section	.note.nv.cuinfo,"",@"SHT_NOTE"
	.sectionflags	@"SHF_NOTE_NV_CUINFO"
        /*0018*/ 	.short	0x0002
        /*001a*/ 	.short	0x0064
        /*001c*/ 	.short	0x0082
	.zero		2


//--------------------- .nv.info                  --------------------------
	.section	.nv.info,"",@"SHT_CUDA_INFO"
	.align	4


	//----- nvinfo : EIATTR_REGCOUNT
	.align		4
        /*0000*/ 	.byte	0x04, 0x2f
        /*0002*/ 	.short	(.L_1 - .L_0)
	.align		4
.L_0:
        /*0004*/ 	.word	index@(_Z17calculate_gravityPfS_S_S_S_if)
        /*0008*/ 	.word	0x00000020


	//----- nvinfo : EIATTR_FRAME_SIZE
	.align		4
.L_1:
        /*000c*/ 	.byte	0x04, 0x11
        /*000e*/ 	.short	(.L_3 - .L_2)
	.align		4
.L_2:
        /*0010*/ 	.word	index@($__internal_1_$__cuda_sm3x_div_rn_noftz_f32_slowpath)
        /*0014*/ 	.word	0x00000000


	//----- nvinfo : EIATTR_FRAME_SIZE
	.align		4
.L_3:
        /*0018*/ 	.byte	0x04, 0x11
        /*001a*/ 	.short	(.L_5 - .L_4)
	.align		4
.L_4:
        /*001c*/ 	.word	index@($__internal_0_$__cuda_sm20_sqrt_rn_f32_slowpath)
        /*0020*/ 	.word	0x00000000


	//----- nvinfo : EIATTR_FRAME_SIZE
	.align		4
.L_5:
        /*0024*/ 	.byte	0x04, 0x11
        /*0026*/ 	.short	(.L_7 - .L_6)
	.align		4
.L_6:
        /*0028*/ 	.word	index@(_Z17calculate_gravityPfS_S_S_S_if)
        /*002c*/ 	.word	0x00000000


	//----- nvinfo : EIATTR_MIN_STACK_SIZE
	.align		4
.L_7:
        /*0030*/ 	.byte	0x04, 0x12
        /*0032*/ 	.short	(.L_9 - .L_8)
	.align		4
.L_8:
        /*0034*/ 	.word	index@(_Z17calculate_gravityPfS_S_S_S_if)
        /*0038*/ 	.word	0x00000000
.L_9:


//--------------------- .nv.compat                --------------------------
	.section	.nv.compat,"",@"SHT_CUDA_COMPAT_INFO"
	.align	4
        /*0000*/ 	.byte	0x02, 0x09, 0x00, 0x00, 0x02, 0x02, 0x01, 0x00, 0x02, 0x05, 0x05, 0x00, 0x03, 0x07, 0x01, 0x01
        /*0010*/ 	.byte	0x02, 0x03, 0x00, 0x00, 0x02, 0x06, 0x01, 0x00, 0x04, 0x0b, 0x08, 0x00, 0x01, 0x00, 0x00, 0x00
        /*0020*/ 	.byte	0x00, 0x00, 0x00, 0x00


//--------------------- .nv.info._Z17calculate_gravityPfS_S_S_S_if --------------------------
	.section	.nv.info._Z17calculate_gravityPfS_S_S_S_if,"",@"SHT_CUDA_INFO"
	.sectionflags	@""
	.align	4


	//----- nvinfo : EIATTR_CUDA_API_VERSION
	.align		4
        /*0000*/ 	.byte	0x04, 0x37
        /*0002*/ 	.short	(.L_11 - .L_10)
.L_10:
        /*0004*/ 	.word	0x00000082


	//----- nvinfo : EIATTR_KPARAM_INFO
	.align		4
.L_11:
        /*0008*/ 	.byte	0x04, 0x17
        /*000a*/ 	.short	(.L_13 - .L_12)
.L_12:
        /*000c*/ 	.word	0x00000000
        /*0010*/ 	.short	0x0006
        /*0012*/ 	.short	0x002c
        /*0014*/ 	.byte	0x00, 0xf0, 0x11, 0x00


	//----- nvinfo : EIATTR_KPARAM_INFO
	.align		4
.L_13:
        /*0018*/ 	.byte	0x04, 0x17
        /*001a*/ 	.short	(.L_15 - .L_14)
.L_14:
        /*001c*/ 	.word	0x00000000
        /*0020*/ 	.short	0x0005
        /*0022*/ 	.short	0x0028
        /*0024*/ 	.byte	0x00, 0xf0, 0x11, 0x00


	//----- nvinfo : EIATTR_KPARAM_INFO
	.align		4
.L_15:
        /*0028*/ 	.byte	0x04, 0x17
        /*002a*/ 	.short	(.L_17 - .L_16)
.L_16:
        /*002c*/ 	.word	0x00000000
        /*0030*/ 	.short	0x0004
        /*0032*/ 	.short	0x0020
        /*0034*/ 	.byte	0x00, 0xf5, 0x21, 0x00


	//----- nvinfo : EIATTR_KPARAM_INFO
	.align		4
.L_17:
        /*0038*/ 	.byte	0x04, 0x17
        /*003a*/ 	.short	(.L_19 - .L_18)
.L_18:
        /*003c*/ 	.word	0x00000000
        /*0040*/ 	.short	0x0003
        /*0042*/ 	.short	0x0018
        /*0044*/ 	.byte	0x00, 0xf5, 0x21, 0x00


	//----- nvinfo : EIATTR_KPARAM_INFO
	.align		4
.L_19:
        /*0048*/ 	.byte	0x04, 0x17
        /*004a*/ 	.short	(.L_21 - .L_20)
.L_20:
        /*004c*/ 	.word	0x00000000
        /*0050*/ 	.short	0x0002
        /*0052*/ 	.short	0x0010
        /*0054*/ 	.byte	0x00, 0xf5, 0x21, 0x00


	//----- nvinfo : EIATTR_KPARAM_INFO
	.align		4
.L_21:
        /*0058*/ 	.byte	0x04, 0x17
        /*005a*/ 	.short	(.L_23 - .L_22)
.L_22:
        /*005c*/ 	.word	0x00000000
        /*0060*/ 	.short	0x0001
        /*0062*/ 	.short	0x0008
        /*0064*/ 	.byte	0x00, 0xf5, 0x21, 0x00


	//----- nvinfo : EIATTR_KPARAM_INFO
	.align		4
.L_23:
        /*0068*/ 	.byte	0x04, 0x17
        /*006a*/ 	.short	(.L_25 - .L_24)
.L_24:
        /*006c*/ 	.word	0x00000000
        /*0070*/ 	.short	0x0000
        /*0072*/ 	.short	0x0000
        /*0074*/ 	.byte	0x00, 0xf5, 0x21, 0x00


	//----- nvinfo : EIATTR_SPARSE_MMA_MASK
	.align		4
.L_25:
        /*0078*/ 	.byte	0x03, 0x50
        /*007a*/ 	.short	0x0000


	//----- nvinfo : EIATTR_MAXREG_COUNT
	.align		4
        /*007c*/ 	.byte	0x03, 0x1b
        /*007e*/ 	.short	0x00ff


	//----- nvinfo : EIATTR_MERCURY_ISA_VERSION
	.align		4
        /*0080*/ 	.byte	0x03, 0x5f
        /*0082*/ 	.short	0x0101


	//----- nvinfo : EIATTR_VRC_CTA_INIT_COUNT
	.align		4
        /*0084*/ 	.byte	0x02, 0x4a
	.zero		1
	.zero		1


	//----- nvinfo : EIATTR_EXIT_INSTR_OFFSETS
	.align		4
        /*0088*/ 	.byte	0x04, 0x1c
        /*008a*/ 	.short	(.L_27 - .L_26)


	//   ....[0]....
.L_26:
        /*008c*/ 	.word	0x00000070


	//   ....[1]....
        /*0090*/ 	.word	0x000052f0


	//----- nvinfo : EIATTR_CRS_STACK_SIZE
	.align		4
.L_27:
        /*0094*/ 	.byte	0x04, 0x1e
        /*0096*/ 	.short	(.L_29 - .L_28)
.L_28:
        /*0098*/ 	.word	0x00000000


	//----- nvinfo : EIATTR_CBANK_PARAM_SIZE
	.align		4
.L_29:
        /*009c*/ 	.byte	0x03, 0x19
        /*009e*/ 	.short	0x0030


	//----- nvinfo : EIATTR_PARAM_CBANK
	.align		4
        /*00a0*/ 	.byte	0x04, 0x0a
        /*00a2*/ 	.short	(.L_31 - .L_30)
	.align		4
.L_30:
        /*00a4*/ 	.word	index@(.nv.constant0._Z17calculate_gravityPfS_S_S_S_if)
        /*00a8*/ 	.short	0x0380
        /*00aa*/ 	.short	0x0030


	//----- nvinfo : EIATTR_SW_WAR
	.align		4
.L_31:
        /*00ac*/ 	.byte	0x04, 0x36
        /*00ae*/ 	.short	(.L_33 - .L_32)
.L_32:
        /*00b0*/ 	.word	0x00000008
.L_33:


//--------------------- .nv.callgraph             --------------------------
	.section	.nv.callgraph,"",@"SHT_CUDA_CALLGRAPH"
	.align	4
	.sectionentsize	8
	.align		4
        /*0000*/ 	.word	0x00000000
	.align		4
        /*0004*/ 	.word	0xffffffff
	.align		4
        /*0008*/ 	.word	0x00000000
	.align		4
        /*000c*/ 	.word	0xfffffffe
	.align		4
        /*0010*/ 	.word	0x00000000
	.align		4
        /*0014*/ 	.word	0xfffffffd
	.align		4
        /*0018*/ 	.word	0x00000000
	.align		4
        /*001c*/ 	.word	0xfffffffc


//--------------------- .text._Z17calculate_gravityPfS_S_S_S_if --------------------------
	.section	.text._Z17calculate_gravityPfS_S_S_S_if,"ax",@progbits
	.align	128
        .global         _Z17calculate_gravityPfS_S_S_S_if
        .type           _Z17calculate_gravityPfS_S_S_S_if,@function
        .size           _Z17calculate_gravityPfS_S_S_S_if,(.L_x_191 - _Z17calculate_gravityPfS_S_S_S_if)
        .other          _Z17calculate_gravityPfS_S_S_S_if,@"STO_CUDA_ENTRY STV_DEFAULT"
_Z17calculate_gravityPfS_S_S_S_if:
.text._Z17calculate_gravityPfS_S_S_S_if:
[----:B------:R-:W-:Y:S01]  /*0000*/  LDC R1, c[0x0][0x37c] ;  /* 0x0000df00ff017b82 */ /* 0x000fe20000000800 */
[----:B------:R-:W0:Y:S07]  /*0010*/  S2R R3, SR_TID.X ;  /* 0x0000000000037919 */ /* 0x000e2e0000002100 */
[----:B------:R-:W0:Y:S01]  /*0020*/  S2UR UR4, SR_CTAID.X ;  /* 0x00000000000479c3 */ /* 0x000e220000002500 */
[----:B------:R-:W1:Y:S07]  /*0030*/  LDCU UR14, c[0x0][0x3a8] ;  /* 0x00007500ff0e77ac */ /* 0x000e6e0008000800 */
[----:B------:R-:W0:Y:S02]  /*0040*/  LDC R18, c[0x0][0x360] ;  /* 0x0000d800ff127b82 */ /* 0x000e240000000800 */
[----:B0-----:R-:W-:-:S05]  /*0050*/  IMAD R18, R18, UR4, R3 ;  /* 0x0000000412127c24 */ /* 0x001fca000f8e0203 */
[----:B-1----:R-:W-:-:S13]  /*0060*/  ISETP.GE.AND P0, PT, R18, UR14, PT ;  /* 0x0000000e12007c0c */ /* 0x002fda000bf06270 */
[----:B------:R-:W-:Y:S05]  /*0070*/  @P0 EXIT ;  /* 0x000000000000094d */ /* 0x000fea0003800000 */
[----:B------:R-:W0:Y:S01]  /*0080*/  LDC.64 R2, c[0x0][0x380] ;  /* 0x0000e000ff027b82 */ /* 0x000e220000000a00 */
[----:B------:R-:W1:Y:S07]  /*0090*/  LDCU.64 UR12, c[0x0][0x358] ;  /* 0x00006b00ff0c77ac */ /* 0x000e6e0008000a00 */
[----:B------:R-:W2:Y:S08]  /*00a0*/  LDC.64 R4, c[0x0][0x388] ;  /* 0x0000e200ff047b82 */ /* 0x000eb00000000a00 */
[----:B------:R-:W3:Y:S01]  /*00b0*/  LDC.64 R6, c[0x0][0x3a0] ;  /* 0x0000e800ff067b82 */ /* 0x000ee20000000a00 */
[----:B0-----:R-:W-:-:S05]  /*00c0*/  IMAD.WIDE R2, R18, 0x4, R2 ;  /* 0x0000000412027825 */ /* 0x001fca00078e0202 */
[----:B-1----:R0:W5:Y:S01]  /*00d0*/  LDG.E R13, desc[UR12][R2.64] ;  /* 0x0000000c020d7981 */ /* 0x002162000c1e1900 */
[----:B--2---:R-:W-:-:S05]  /*00e0*/  IMAD.WIDE R4, R18, 0x4, R4 ;  /* 0x0000000412047825 */ /* 0x004fca00078e0204 */
[----:B------:R0:W5:Y:S01]  /*00f0*/  LDG.E R12, desc[UR12][R4.64] ;  /* 0x0000000c040c7981 */ /* 0x000162000c1e1900 */
[----:B---3--:R-:W-:-:S05]  /*0100*/  IMAD.WIDE R6, R18, 0x4, R6 ;  /* 0x0000000412067825 */ /* 0x008fca00078e0206 */
[----:B------:R0:W5:Y:S01]  /*0110*/  LDG.E R11, desc[UR12][R6.64] ;  /* 0x0000000c060b7981 */ /* 0x000162000c1e1900 */
[----:B------:R-:W-:Y:S01]  /*0120*/  ISETP.GE.AND P0, PT, R18, 0x1, PT ;  /* 0x000000011200780c */ /* 0x000fe20003f06270 */
[----:B------:R-:W-:Y:S01]  /*0130*/  BSSY.RECONVERGENT B2, `(.L_x_0) ;  /* 0x000025c000027945 */ /* 0x000fe20003800200 */
[----:B------:R-:W-:Y:S01]  /*0140*/  HFMA2 R10, -RZ, RZ, 0, 0 ;  /* 0x00000000ff0a7431 */ /* 0x000fe200000001ff */
[----:B------:R-:W-:-:S10]  /*0150*/  CS2R R8, SRZ ;  /* 0x0000000000087805 */ /* 0x000fd4000001ff00 */
[----:B0-----:R-:W-:Y:S05]  /*0160*/  @!P0 BRA `(.L_x_1) ;  /* 0x0000002400608947 */ /* 0x001fea0003800000 */
[----:B------:R-:W0:Y:S01]  /*0170*/  LDCU UR4, c[0x0][0x3ac] ;  /* 0x00007580ff0477ac */ /* 0x000e220008000800 */
[----:B------:R-:W-:Y:S01]  /*0180*/  VIMNMX R9, PT, PT, R18, UR14, PT ;  /* 0x0000000e12097c48 */ /* 0x000fe2000bfe0100 */
[----:B------:R-:W-:Y:S01]  /*0190*/  BSSY.RECONVERGENT B3, `(.L_x_2) ;  /* 0x0000159000037945 */ /* 0x000fe20003800200 */
[----:B------:R-:W-:Y:S02]  /*01a0*/  MOV R8, RZ ;  /* 0x000000ff00087202 */ /* 0x000fe40000000f00 */
[C---:B------:R-:W-:Y:S02]  /*01b0*/  ISETP.GE.AND P0, PT, R9.reuse, 0x4, PT ;  /* 0x000000040900780c */ /* 0x040fe40003f06270 */
[----:B------:R-:W-:Y:S02]  /*01c0*/  MOV R7, RZ ;  /* 0x000000ff00077202 */ /* 0x000fe40000000f00 */
[----:B------:R-:W-:Y:S02]  /*01d0*/  MOV R10, RZ ;  /* 0x000000ff000a7202 */ /* 0x000fe40000000f00 */
[----:B------:R-:W-:Y:S01]  /*01e0*/  VIMNMX R9, PT, PT, R9, 0x1, !PT ;  /* 0x0000000109097848 */ /* 0x000fe20007fe0100 */
[----:B0----5:R-:W-:-:S06]  /*01f0*/  FMUL R6, R11, UR4 ;  /* 0x000000040b067c20 */ /* 0x021fcc0008400000 */
[----:B------:R-:W-:Y:S05]  /*0200*/  @!P0 BRA `(.L_x_3) ;  /* 0x0000001400448947 */ /* 0x000fea0003800000 */
[----:B------:R-:W0:Y:S01]  /*0210*/  LDCU.128 UR4, c[0x0][0x380] ;  /* 0x00007000ff0477ac */ /* 0x000e220008000c00 */
[----:B------:R-:W-:Y:S02]  /*0220*/  LOP3.LUT R7, R9, 0x7ffffffc, RZ, 0xc0, !PT ;  /* 0x7ffffffc09077812 */ /* 0x000fe400078ec0ff */
[----:B------:R-:W-:Y:S01]  /*0230*/  MOV R8, RZ ;  /* 0x000000ff00087202 */ /* 0x000fe20000000f00 */
[----:B------:R-:W1:Y:S01]  /*0240*/  LDCU.64 UR10, c[0x0][0x3a0] ;  /* 0x00007400ff0a77ac */ /* 0x000e620008000a00 */
[----:B------:R-:W-:Y:S01]  /*0250*/  IADD3 R5, PT, PT, -R7, RZ, RZ ;  /* 0x000000ff07057210 */ /* 0x000fe20007ffe1ff */
[----:B0-----:R-:W-:Y:S02]  /*0260*/  UIADD3 UR8, UP0, UPT, UR4, 0x8, URZ ;  /* 0x0000000804087890 */ /* 0x001fe4000ff1e0ff */
[----:B------:R-:W-:Y:S02]  /*0270*/  UIADD3 UR6, UP1, UPT, UR6, 0x8, URZ ;  /* 0x0000000806067890 */ /* 0x000fe4000ff3e0ff */
[----:B-1----:R-:W-:-:S02]  /*0280*/  UIADD3 UR4, UP2, UPT, UR10, 0x8, URZ ;  /* 0x000000080a047890 */ /* 0x002fc4000ff5e0ff */
[----:B------:R-:W-:Y:S01]  /*0290*/  UIADD3.X UR9, UPT, UPT, URZ, UR5, URZ, UP0, !UPT ;  /* 0x00000005ff097290 */ /* 0x000fe200087fe4ff */
[----:B------:R-:W-:Y:S01]  /*02a0*/  MOV R28, UR8 ;  /* 0x00000008001c7c02 */ /* 0x000fe20008000f00 */
[----:B------:R-:W-:Y:S01]  /*02b0*/  UIADD3.X UR7, UPT, UPT, URZ, UR7, URZ, UP1, !UPT ;  /* 0x00000007ff077290 */ /* 0x000fe20008ffe4ff */
[----:B------:R-:W-:Y:S01]  /*02c0*/  MOV R14, UR6 ;  /* 0x00000006000e7c02 */ /* 0x000fe20008000f00 */
[----:B------:R-:W-:Y:S01]  /*02d0*/  UIADD3.X UR5, UPT, UPT, URZ, UR11, URZ, UP2, !UPT ;  /* 0x0000000bff057290 */ /* 0x000fe200097fe4ff */
[----:B------:R-:W-:Y:S02]  /*02e0*/  MOV R0, UR4 ;  /* 0x0000000400007c02 */ /* 0x000fe40008000f00 */
[----:B------:R-:W-:Y:S02]  /*02f0*/  MOV R29, UR9 ;  /* 0x00000009001d7c02 */ /* 0x000fe40008000f00 */
[----:B------:R-:W-:Y:S02]  /*0300*/  MOV R15, UR7 ;  /* 0x00000007000f7c02 */ /* 0x000fe40008000f00 */
[----:B------:R-:W-:-:S07]  /*0310*/  MOV R19, UR5 ;  /* 0x0000000500137c02 */ /* 0x000fce0008000f00 */
.L_x_48:
[----:B------:R-:W2:Y:S04]  /*0320*/  LDG.E R3, desc[UR12][R14.64+-0x8] ;  /* 0xfffff80c0e037981 */ /* 0x000ea8000c1e1900 */
[----:B------:R-:W3:Y:S01]  /*0330*/  LDG.E R4, desc[UR12][R28.64+-0x8] ;  /* 0xfffff80c1c047981 */ /* 0x000ee2000c1e1900 */
[----:B------:R-:W-:Y:S01]  /*0340*/  UMOV UR4, 0xa0b5ed8d ;  /* 0xa0b5ed8d00047882 */ /* 0x000fe20000000000 */
[----:B------:R-:W-:Y:S01]  /*0350*/  UMOV UR5, 0x3eb0c6f7 ;  /* 0x3eb0c6f700057882 */ /* 0x000fe20000000000 */
[----:B------:R-:W-:Y:S01]  /*0360*/  IADD3 R5, PT, PT, R5, 0x4, RZ ;  /* 0x0000000405057810 */ /* 0x000fe20007ffe0ff */
[----:B------:R-:W-:Y:S03]  /*0370*/  BSSY.RECONVERGENT B0, `(.L_x_4) ;  /* 0x0000016000007945 */ /* 0x000fe60003800200 */
[----:B------:R-:W-:Y:S01]  /*0380*/  ISETP.NE.AND P2, PT, R5, RZ, PT ;  /* 0x000000ff0500720c */ /* 0x000fe20003f45270 */
[----:B--2---:R-:W-:Y:S01]  /*0390*/  FADD R3, R12, -R3 ;  /* 0x800000030c037221 */ /* 0x004fe20000000000 */
[----:B---3--:R-:W-:-:S03]  /*03a0*/  FADD R4, R13, -R4 ;  /* 0x800000040d047221 */ /* 0x008fc60000000000 */
[----:B------:R-:W-:-:S04]  /*03b0*/  FMUL R17, R3, R3 ;  /* 0x0000000303117220 */ /* 0x000fc80000400000 */
[----:B------:R-:W-:-:S04]  /*03c0*/  FFMA R20, R4, R4, R17 ;  /* 0x0000000404147223 */ /* 0x000fc80000000011 */
[----:B------:R-:W0:Y:S02]  /*03d0*/  F2F.F64.F32 R16, R20 ;  /* 0x0000001400107310 */ /* 0x000e240000201800 */
[----:B0-----:R-:W-:-:S06]  /*03e0*/  DADD R16, R16, UR4 ;  /* 0x0000000410107e29 */ /* 0x001fcc0008000000 */
[----:B------:R0:W1:Y:S02]  /*03f0*/  F2F.F32.F64 R2, R16 ;  /* 0x0000001000027310 */ /* 0x0000640000301000 */
[----:B0-----:R-:W-:Y:S02]  /*0400*/  MOV R16, R0 ;  /* 0x0000000000107202 */ /* 0x001fe40000000f00 */
[----:B------:R-:W-:Y:S02]  /*0410*/  MOV R17, R19 ;  /* 0x0000001300117202 */ /* 0x000fe40000000f00 */
[----:B-1----:R-:W-:Y:S02]  /*0420*/  IADD3 R21, PT, PT, R2, -0xd000000, RZ ;  /* 0xf300000002157810 */ /* 0x002fe40007ffe0ff */
[----:B------:R0:W1:Y:S02]  /*0430*/  MUFU.RSQ R23, R2 ;  /* 0x0000000200177308 */ /* 0x0000640000001400 */
[----:B------:R-:W-:-:S13]  /*0440*/  ISETP.GT.U32.AND P0, PT, R21, 0x727fffff, PT ;  /* 0x727fffff1500780c */ /* 0x000fda0003f04070 */
[----:B0-----:R-:W-:Y:S05]  /*0450*/  @!P0 BRA `(.L_x_5) ;  /* 0x00000000000c8947 */ /* 0x001fea0003800000 */
[----:B------:R-:W-:-:S07]  /*0460*/  MOV R0, 0x480 ;  /* 0x0000048000007802 */ /* 0x000fce0000000f00 */
[----:B-1----:R-:W-:Y:S05]  /*0470*/  CALL.REL.NOINC `($__internal_0_$__cuda_sm20_sqrt_rn_f32_slowpath) ;  /* 0x0000004c00a07944 */ /* 0x002fea0003c00000 */
[----:B------:R-:W-:Y:S05]  /*0480*/  BRA `(.L_x_6) ;  /* 0x0000000000107947 */ /* 0x000fea0003800000 */
.L_x_5:
[----:B-1----:R-:W-:Y:S01]  /*0490*/  FMUL.FTZ R19, R2, R23 ;  /* 0x0000001702137220 */ /* 0x002fe20000410000 */
[----:B------:R-:W-:-:S03]  /*04a0*/  FMUL.FTZ R0, R23, 0.5 ;  /* 0x3f00000017007820 */ /* 0x000fc60000410000 */
[----:B------:R-:W-:-:S04]  /*04b0*/  FFMA R22, -R19, R19, R2 ;  /* 0x0000001313167223 */ /* 0x000fc80000000102 */
[----:B------:R-:W-:-:S07]  /*04c0*/  FFMA R22, R22, R0, R19 ;  /* 0x0000000016167223 */ /* 0x000fce0000000013 */
.L_x_6:
[----:B------:R-:W-:Y:S05]  /*04d0*/  BSYNC.RECONVERGENT B0 ;  /* 0x0000000000007941 */ /* 0x000fea0003800200 */
.L_x_4:
[----:B------:R-:W0:Y:S01]  /*04e0*/  F2F.F64.F32 R20, R22 ;  /* 0x0000001600147310 */ /* 0x000e220000201800 */
[----:B------:R-:W-:Y:S01]  /*04f0*/  UMOV UR4, 0xd2f1a9fc ;  /* 0xd2f1a9fc00047882 */ /* 0x000fe20000000000 */
[----:B------:R-:W-:Y:S01]  /*0500*/  UMOV UR5, 0x3f50624d ;  /* 0x3f50624d00057882 */ /* 0x000fe20000000000 */
[----:B------:R-:W-:Y:S01]  /*0510*/  BSSY.RECONVERGENT B4, `(.L_x_7) ;  /* 0x0000031000047945 */ /* 0x000fe20003800200 */
[----:B0-----:R-:W-:-:S14]  /*0520*/  DSETP.GEU.AND P0, PT, R20, UR4, PT ;  /* 0x0000000414007e2a */ /* 0x001fdc000bf0e000 */
[----:B------:R-:W-:Y:S05]  /*0530*/  @!P0 BRA `(.L_x_8) ;  /* 0x0000000000b88947 */ /* 0x000fea0003800000 */
[----:B------:R-:W2:Y:S01]  /*0540*/  LDG.E R19, desc[UR12][R16.64+-0x8] ;  /* 0xfffff80c10137981 */ /* 0x000ea2000c1e1900 */
[----:B------:R-:W0:Y:S01]  /*0550*/  MUFU.RCP R21, R2 ;  /* 0x0000000200157308 */ /* 0x000e220000001000 */
[----:B------:R-:W-:Y:S01]  /*0560*/  BSSY.RECONVERGENT B5, `(.L_x_9) ;  /* 0x000000c000057945 */ /* 0x000fe20003800200 */
[----:B0-----:R-:W-:-:S04]  /*0570*/  FFMA R20, -R2, R21, 1 ;  /* 0x3f80000002147423 */ /* 0x001fc80000000115 */
[----:B------:R-:W-:Y:S01]  /*0580*/  FFMA R21, R21, R20, R21 ;  /* 0x0000001415157223 */ /* 0x000fe20000000015 */
[----:B--2---:R-:W-:-:S04]  /*0590*/  FMUL R0, R6, R19 ;  /* 0x0000001306007220 */ /* 0x004fc80000400000 */
[----:B------:R-:W0:Y:S01]  /*05a0*/  FCHK P0, R0, R2 ;  /* 0x0000000200007302 */ /* 0x000e220000000000 */
[----:B------:R-:W-:-:S04]  /*05b0*/  FFMA R20, R0, R21, RZ ;  /* 0x0000001500147223 */ /* 0x000fc800000000ff */
[----:B------:R-:W-:-:S04]  /*05c0*/  FFMA R19, -R2, R20, R0 ;  /* 0x0000001402137223 */ /* 0x000fc80000000100 */
[----:B------:R-:W-:Y:S01]  /*05d0*/  FFMA R21, R21, R19, R20 ;  /* 0x0000001315157223 */ /* 0x000fe20000000014 */
[----:B0-----:R-:W-:Y:S06]  /*05e0*/  @!P0 BRA `(.L_x_10) ;  /* 0x00000000000c8947 */ /* 0x001fec0003800000 */
[----:B------:R-:W-:-:S07]  /*05f0*/  MOV R19, 0x610 ;  /* 0x0000061000137802 */ /* 0x000fce0000000f00 */
[----:B------:R-:W-:Y:S05]  /*0600*/  CALL.REL.NOINC `($__internal_1_$__cuda_sm3x_div_rn_noftz_f32_slowpath) ;  /* 0x0000004c00987944 */ /* 0x000fea0003c00000 */
[----:B------:R-:W-:-:S07]  /*0610*/  MOV R21, R0 ;  /* 0x0000000000157202 */ /* 0x000fce0000000f00 */
.L_x_10:
[----:B------:R-:W-:Y:S05]  /*0620*/  BSYNC.RECONVERGENT B5 ;  /* 0x0000000000057941 */ /* 0x000fea0003800200 */
.L_x_9:
[----:B------:R-:W0:Y:S01]  /*0630*/  MUFU.RCP R19, R22 ;  /* 0x0000001600137308 */ /* 0x000e220000001000 */
[----:B------:R-:W-:Y:S07]  /*0640*/  BSSY.RECONVERGENT B5, `(.L_x_11) ;  /* 0x000000d000057945 */ /* 0x000fee0003800200 */
[----:B------:R-:W1:Y:S01]  /*0650*/  FCHK P0, R4, R22 ;  /* 0x0000001604007302 */ /* 0x000e620000000000 */
[----:B0-----:R-:W-:-:S04]  /*0660*/  FFMA R0, R19, -R22, 1 ;  /* 0x3f80000013007423 */ /* 0x001fc80000000816 */
[----:B------:R-:W-:-:S04]  /*0670*/  FFMA R19, R19, R0, R19 ;  /* 0x0000000013137223 */ /* 0x000fc80000000013 */
[----:B------:R-:W-:-:S04]  /*0680*/  FFMA R23, R4, R19, RZ ;  /* 0x0000001304177223 */ /* 0x000fc800000000ff */
[----:B------:R-:W-:-:S04]  /*0690*/  FFMA R20, R23, -R22, R4 ;  /* 0x8000001617147223 */ /* 0x000fc80000000004 */
[----:B------:R-:W-:Y:S01]  /*06a0*/  FFMA R20, R19, R20, R23 ;  /* 0x0000001413147223 */ /* 0x000fe20000000017 */
[----:B-1----:R-:W-:Y:S06]  /*06b0*/  @!P0 BRA `(.L_x_12) ;  /* 0x0000000000148947 */ /* 0x002fec0003800000 */
[----:B------:R-:W-:Y:S02]  /*06c0*/  MOV R0, R4 ;  /* 0x0000000400007202 */ /* 0x000fe40000000f00 */
[----:B------:R-:W-:Y:S02]  /*06d0*/  MOV R2, R22 ;  /* 0x0000001600027202 */ /* 0x000fe40000000f00 */
[----:B------:R-:W-:-:S07]  /*06e0*/  MOV R19, 0x700 ;  /* 0x0000070000137802 */ /* 0x000fce0000000f00 */
[----:B------:R-:W-:Y:S05]  /*06f0*/  CALL.REL.NOINC `($__internal_1_$__cuda_sm3x_div_rn_noftz_f32_slowpath) ;  /* 0x0000004c005c7944 */ /* 0x000fea0003c00000 */
[----:B------:R-:W-:-:S07]  /*0700*/  MOV R20, R0 ;  /* 0x0000000000147202 */ /* 0x000fce0000000f00 */
.L_x_12:
[----:B------:R-:W-:Y:S05]  /*0710*/  BSYNC.RECONVERGENT B5 ;  /* 0x0000000000057941 */ /* 0x000fea0003800200 */
.L_x_11:
        /* <DEDUP_REMOVED lines=13> */
.L_x_14:
[----:B------:R-:W-:Y:S05]  /*07f0*/  BSYNC.RECONVERGENT B5 ;  /* 0x0000000000057941 */ /* 0x000fea0003800200 */
.L_x_13:
[-C--:B------:R-:W-:Y:S01]  /*0800*/  FFMA R10, -R20, R21.reuse, R10 ;  /* 0x00000015140a7223 */ /* 0x080fe2000000010a */
[----:B------:R-:W-:-:S07]  /*0810*/  FFMA R8, -R0, R21, R8 ;  /* 0x0000001500087223 */ /* 0x000fce0000000108 */
.L_x_8:
[----:B------:R-:W-:Y:S05]  /*0820*/  BSYNC.RECONVERGENT B4 ;  /* 0x0000000000047941 */ /* 0x000fea0003800200 */
.L_x_7:
[----:B------:R-:W2:Y:S04]  /*0830*/  LDG.E R3, desc[UR12][R14.64+-0x4] ;  /* 0xfffffc0c0e037981 */ /* 0x000ea8000c1e1900 */
[----:B------:R-:W3:Y:S01]  /*0840*/  LDG.E R4, desc[UR12][R28.64+-0x4] ;  /* 0xfffffc0c1c047981 */ /* 0x000ee2000c1e1900 */
[----:B------:R-:W-:Y:S01]  /*0850*/  UMOV UR4, 0xa0b5ed8d ;  /* 0xa0b5ed8d00047882 */ /* 0x000fe20000000000 */
[----:B------:R-:W-:Y:S01]  /*0860*/  UMOV UR5, 0x3eb0c6f7 ;  /* 0x3eb0c6f700057882 */ /* 0x000fe20000000000 */
[----:B------:R-:W-:Y:S01]  /*0870*/  BSSY.RECONVERGENT B0, `(.L_x_15) ;  /* 0x0000013000007945 */ /* 0x000fe20003800200 */
[----:B--2---:R-:W-:Y:S01]  /*0880*/  FADD R3, R12, -R3 ;  /* 0x800000030c037221 */ /* 0x004fe20000000000 */
[----:B---3--:R-:W-:-:S03]  /*0890*/  FADD R4, R13, -R4 ;  /* 0x800000040d047221 */ /* 0x008fc60000000000 */
[----:B------:R-:W-:-:S04]  /*08a0*/  FMUL R19, R3, R3 ;  /* 0x0000000303137220 */ /* 0x000fc80000400000 */
[----:B------:R-:W-:-:S04]  /*08b0*/  FFMA R19, R4, R4, R19 ;  /* 0x0000000404137223 */ /* 0x000fc80000000013 */
[----:B------:R-:W0:Y:S02]  /*08c0*/  F2F.F64.F32 R20, R19 ;  /* 0x0000001300147310 */ /* 0x000e240000201800 */
[----:B0-----:R-:W-:-:S06]  /*08d0*/  DADD R20, R20, UR4 ;  /* 0x0000000414147e29 */ /* 0x001fcc0008000000 */
[----:B------:R-:W0:Y:S02]  /*08e0*/  F2F.F32.F64 R2, R20 ;  /* 0x0000001400027310 */ /* 0x000e240000301000 */
[----:B0-----:R-:W-:-:S06]  /*08f0*/  IADD3 R0, PT, PT, R2, -0xd000000, RZ ;  /* 0xf300000002007810 */ /* 0x001fcc0007ffe0ff */
[----:B------:R0:W1:Y:S01]  /*0900*/  MUFU.RSQ R23, R2 ;  /* 0x0000000200177308 */ /* 0x0000620000001400 */
[----:B------:R-:W-:-:S13]  /*0910*/  ISETP.GT.U32.AND P0, PT, R0, 0x727fffff, PT ;  /* 0x727fffff0000780c */ /* 0x000fda0003f04070 */
[----:B0-----:R-:W-:Y:S05]  /*0920*/  @!P0 BRA `(.L_x_16) ;  /* 0x00000000000c8947 */ /* 0x001fea0003800000 */
[----:B------:R-:W-:-:S07]  /*0930*/  MOV R0, 0x950 ;  /* 0x0000095000007802 */ /* 0x000fce0000000f00 */
[----:B-1----:R-:W-:Y:S05]  /*0940*/  CALL.REL.NOINC `($__internal_0_$__cuda_sm20_sqrt_rn_f32_slowpath) ;  /* 0x00000048006c7944 */ /* 0x002fea0003c00000 */
[----:B------:R-:W-:Y:S05]  /*0950*/  BRA `(.L_x_17) ;  /* 0x0000000000107947 */ /* 0x000fea0003800000 */
.L_x_16:
[----:B-1----:R-:W-:Y:S01]  /*0960*/  FMUL.FTZ R19, R2, R23 ;  /* 0x0000001702137220 */ /* 0x002fe20000410000 */
[----:B------:R-:W-:-:S03]  /*0970*/  FMUL.FTZ R0, R23, 0.5 ;  /* 0x3f00000017007820 */ /* 0x000fc60000410000 */
[----:B------:R-:W-:-:S04]  /*0980*/  FFMA R22, -R19, R19, R2 ;  /* 0x0000001313167223 */ /* 0x000fc80000000102 */
[----:B------:R-:W-:-:S07]  /*0990*/  FFMA R22, R22, R0, R19 ;  /* 0x0000000016167223 */ /* 0x000fce0000000013 */
.L_x_17:
[----:B------:R-:W-:Y:S05]  /*09a0*/  BSYNC.RECONVERGENT B0 ;  /* 0x0000000000007941 */ /* 0x000fea0003800200 */
.L_x_15:
        /* <DEDUP_REMOVED lines=20> */
.L_x_21:
[----:B------:R-:W-:Y:S05]  /*0af0*/  BSYNC.RECONVERGENT B5 ;  /* 0x0000000000057941 */ /* 0x000fea0003800200 */
.L_x_20:
        /* <DEDUP_REMOVED lines=14> */
.L_x_23:
[----:B------:R-:W-:Y:S05]  /*0be0*/  BSYNC.RECONVERGENT B5 ;  /* 0x0000000000057941 */ /* 0x000fea0003800200 */
.L_x_22:
        /* <DEDUP_REMOVED lines=13> */
.L_x_25:
[----:B------:R-:W-:Y:S05]  /*0cc0*/  BSYNC.RECONVERGENT B5 ;  /* 0x0000000000057941 */ /* 0x000fea0003800200 */
.L_x_24:
[-C--:B------:R-:W-:Y:S01]  /*0cd0*/  FFMA R10, -R20, R21.reuse, R10 ;  /* 0x00000015140a7223 */ /* 0x080fe2000000010a */
[----:B------:R-:W-:-:S07]  /*0ce0*/  FFMA R8, -R0, R21, R8 ;  /* 0x0000001500087223 */ /* 0x000fce0000000108 */
.L_x_19:
[----:B------:R-:W-:Y:S05]  /*0cf0*/  BSYNC.RECONVERGENT B4 ;  /* 0x0000000000047941 */ /* 0x000fea0003800200 */
.L_x_18:
        /* <DEDUP_REMOVED lines=19> */
.L_x_27:
[----:B-1----:R-:W-:Y:S01]  /*0e30*/  FMUL.FTZ R19, R2, R23 ;  /* 0x0000001702137220 */ /* 0x002fe20000410000 */
[----:B------:R-:W-:-:S03]  /*0e40*/  FMUL.FTZ R0, R23, 0.5 ;  /* 0x3f00000017007820 */ /* 0x000fc60000410000 */
[----:B------:R-:W-:-:S04]  /*0e50*/  FFMA R22, -R19, R19, R2 ;  /* 0x0000001313167223 */ /* 0x000fc80000000102 */
[----:B------:R-:W-:-:S07]  /*0e60*/  FFMA R22, R22, R0, R19 ;  /* 0x0000000016167223 */ /* 0x000fce0000000013 */
.L_x_28:
[----:B------:R-:W-:Y:S05]  /*0e70*/  BSYNC.RECONVERGENT B0 ;  /* 0x0000000000007941 */ /* 0x000fea0003800200 */
.L_x_26:
        /* <DEDUP_REMOVED lines=20> */
.L_x_32:
[----:B------:R-:W-:Y:S05]  /*0fc0*/  BSYNC.RECONVERGENT B5 ;  /* 0x0000000000057941 */ /* 0x000fea0003800200 */
.L_x_31:
        /* <DEDUP_REMOVED lines=14> */
.L_x_34:
[----:B------:R-:W-:Y:S05]  /*10b0*/  BSYNC.RECONVERGENT B5 ;  /* 0x0000000000057941 */ /* 0x000fea0003800200 */
.L_x_33:
        /* <DEDUP_REMOVED lines=13> */
.L_x_36:
[----:B------:R-:W-:Y:S05]  /*1190*/  BSYNC.RECONVERGENT B5 ;  /* 0x0000000000057941 */ /* 0x000fea0003800200 */
.L_x_35:
[-C--:B------:R-:W-:Y:S01]  /*11a0*/  FFMA R10, -R20, R21.reuse, R10 ;  /* 0x00000015140a7223 */ /* 0x080fe2000000010a */
[----:B------:R-:W-:-:S07]  /*11b0*/  FFMA R8, -R0, R21, R8 ;  /* 0x0000001500087223 */ /* 0x000fce0000000108 */
.L_x_30:
[----:B------:R-:W-:Y:S05]  /*11c0*/  BSYNC.RECONVERGENT B4 ;  /* 0x0000000000047941 */ /* 0x000fea0003800200 */
.L_x_29:
        /* <DEDUP_REMOVED lines=18> */
[----:B------:R-:W-:Y:S01]  /*12f0*/  MOV R20, R22 ;  /* 0x0000001600147202 */ /* 0x000fe20000000f00 */
[----:B------:R-:W-:Y:S06]  /*1300*/  BRA `(.L_x_39) ;  /* 0x0000000000107947 */ /* 0x000fec0003800000 */
.L_x_38:
[----:B-1----:R-:W-:Y:S01]  /*1310*/  FMUL.FTZ R19, R2, R23 ;  /* 0x0000001702137220 */ /* 0x002fe20000410000 */
[----:B------:R-:W-:-:S03]  /*1320*/  FMUL.FTZ R0, R23, 0.5 ;  /* 0x3f00000017007820 */ /* 0x000fc60000410000 */
[----:B------:R-:W-:-:S04]  /*1330*/  FFMA R20, -R19, R19, R2 ;  /* 0x0000001313147223 */ /* 0x000fc80000000102 */
[----:B------:R-:W-:-:S07]  /*1340*/  FFMA R20, R20, R0, R19 ;  /* 0x0000000014147223 */ /* 0x000fce0000000013 */
.L_x_39:
[----:B------:R-:W-:Y:S05]  /*1350*/  BSYNC.RECONVERGENT B0 ;  /* 0x0000000000007941 */ /* 0x000fea0003800200 */
.L_x_37:
        /* <DEDUP_REMOVED lines=20> */
.L_x_43:
[----:B------:R-:W-:Y:S05]  /*14a0*/  BSYNC.RECONVERGENT B5 ;  /* 0x0000000000057941 */ /* 0x000fea0003800200 */
.L_x_42:
        /* <DEDUP_REMOVED lines=14> */
.L_x_45:
[----:B------:R-:W-:Y:S05]  /*1590*/  BSYNC.RECONVERGENT B5 ;  /* 0x0000000000057941 */ /* 0x000fea0003800200 */
.L_x_44:
        /* <DEDUP_REMOVED lines=13> */
.L_x_47:
[----:B------:R-:W-:Y:S05]  /*1670*/  BSYNC.RECONVERGENT B5 ;  /* 0x0000000000057941 */ /* 0x000fea0003800200 */
.L_x_46:
[-C--:B------:R-:W-:Y:S01]  /*1680*/  FFMA R10, -R22, R21.reuse, R10 ;  /* 0x00000015160a7223 */ /* 0x080fe2000000010a */
[----:B------:R-:W-:-:S07]  /*1690*/  FFMA R8, -R0, R21, R8 ;  /* 0x0000001500087223 */ /* 0x000fce0000000108 */
.L_x_41:
[----:B------:R-:W-:Y:S05]  /*16a0*/  BSYNC.RECONVERGENT B4 ;  /* 0x0000000000047941 */ /* 0x000fea0003800200 */
.L_x_40:
[----:B------:R-:W-:Y:S02]  /*16b0*/  IADD3 R28, P0, PT, R28, 0x10, RZ ;  /* 0x000000101c1c7810 */ /* 0x000fe40007f1e0ff */
[----:B------:R-:W-:Y:S02]  /*16c0*/  IADD3 R14, P1, PT, R14, 0x10, RZ ;  /* 0x000000100e0e7810 */ /* 0x000fe40007f3e0ff */
[----:B------:R-:W-:Y:S02]  /*16d0*/  IADD3 R0, P3, PT, R16, 0x10, RZ ;  /* 0x0000001010007810 */ /* 0x000fe40007f7e0ff */
[----:B------:R-:W-:Y:S02]  /*16e0*/  IADD3.X R29, PT, PT, RZ, R29, RZ, P0, !PT ;  /* 0x0000001dff1d7210 */ /* 0x000fe400007fe4ff */
[----:B------:R-:W-:Y:S02]  /*16f0*/  IADD3.X R15, PT, PT, RZ, R15, RZ, P1, !PT ;  /* 0x0000000fff0f7210 */ /* 0x000fe40000ffe4ff */
[----:B------:R-:W-:Y:S01]  /*1700*/  IADD3.X R19, PT, PT, RZ, R17, RZ, P3, !PT ;  /* 0x00000011ff137210 */ /* 0x000fe20001ffe4ff */
[----:B------:R-:W-:Y:S06]  /*1710*/  @P2 BRA `(.L_x_48) ;  /* 0xffffffec00002947 */ /* 0x000fec000383ffff */
.L_x_3:
[----:B------:R-:W-:Y:S05]  /*1720*/  BSYNC.RECONVERGENT B3 ;  /* 0x0000000000037941 */ /* 0x000fea0003800200 */
.L_x_2:
[----:B------:R-:W-:-:S13]  /*1730*/  LOP3.LUT P0, R0, R9, 0x3, RZ, 0xc0, !PT ;  /* 0x0000000309007812 */ /* 0x000fda000780c0ff */
[----:B------:R-:W-:Y:S05]  /*1740*/  @!P0 BRA `(.L_x_1) ;  /* 0x0000000c00e88947 */ /* 0x000fea0003800000 */
[----:B------:R-:W-:Y:S01]  /*1750*/  ISETP.NE.AND P0, PT, R0, 0x1, PT ;  /* 0x000000010000780c */ /* 0x000fe20003f05270 */
[----:B------:R-:W-:-:S12]  /*1760*/  BSSY.RECONVERGENT B3, `(.L_x_49) ;  /* 0x00000a4000037945 */ /* 0x000fd80003800200 */
[----:B------:R-:W-:Y:S05]  /*1770*/  @!P0 BRA `(.L_x_50) ;  /* 0x0000000800888947 */ /* 0x000fea0003800000 */
[----:B------:R-:W0:Y:S08]  /*1780*/  LDC.64 R20, c[0x0][0x388] ;  /* 0x0000e200ff147b82 */ /* 0x000e300000000a00 */
[----:B------:R-:W1:Y:S01]  /*1790*/  LDC.64 R28, c[0x0][0x380] ;  /* 0x0000e000ff1c7b82 */ /* 0x000e620000000a00 */
[----:B0-----:R-:W-:-:S05]  /*17a0*/  IMAD.WIDE.U32 R20, R7, 0x4, R20 ;  /* 0x0000000407147825 */ /* 0x001fca00078e0014 */
[----:B------:R-:W2:Y:S01]  /*17b0*/  LDG.E R3, desc[UR12][R20.64] ;  /* 0x0000000c14037981 */ /* 0x000ea2000c1e1900 */
[----:B-1----:R-:W-:-:S05]  /*17c0*/  IMAD.WIDE.U32 R28, R7, 0x4, R28 ;  /* 0x00000004071c7825 */ /* 0x002fca00078e001c */
[----:B------:R-:W3:Y:S01]  /*17d0*/  LDG.E R4, desc[UR12][R28.64] ;  /* 0x0000000c1c047981 */ /* 0x000ee2000c1e1900 */
[----:B------:R-:W-:Y:S01]  /*17e0*/  UMOV UR4, 0xa0b5ed8d ;  /* 0xa0b5ed8d00047882 */ /* 0x000fe20000000000 */
[----:B------:R-:W-:Y:S01]  /*17f0*/  UMOV UR5, 0x3eb0c6f7 ;  /* 0x3eb0c6f700057882 */ /* 0x000fe20000000000 */
[----:B------:R-:W-:Y:S01]  /*1800*/  BSSY.RECONVERGENT B0, `(.L_x_51) ;  /* 0x0000014000007945 */ /* 0x000fe20003800200 */
[----:B--2---:R-:W-:-:S04]  /*1810*/  FADD R3, R12, -R3 ;  /* 0x800000030c037221 */ /* 0x004fc80000000000 */
[----:B------:R-:W-:Y:S01]  /*1820*/  FMUL R5, R3, R3 ;  /* 0x0000000303057220 */ /* 0x000fe20000400000 */
[----:B---3--:R-:W-:-:S04]  /*1830*/  FADD R4, R13, -R4 ;  /* 0x800000040d047221 */ /* 0x008fc80000000000 */
        /* <DEDUP_REMOVED lines=12> */
.L_x_52:
[----:B-1----:R-:W-:Y:S01]  /*1900*/  FMUL.FTZ R15, R2, R17 ;  /* 0x00000011020f7220 */ /* 0x002fe20000410000 */
[----:B------:R-:W-:-:S03]  /*1910*/  FMUL.FTZ R5, R17, 0.5 ;  /* 0x3f00000011057820 */ /* 0x000fc60000410000 */
[----:B------:R-:W-:-:S04]  /*1920*/  FFMA R0, -R15, R15, R2 ;  /* 0x0000000f0f007223 */ /* 0x000fc80000000102 */
[----:B------:R-:W-:-:S07]  /*1930*/  FFMA R15, R0, R5, R15 ;  /* 0x00000005000f7223 */ /* 0x000fce000000000f */
.L_x_53:
[----:B------:R-:W-:Y:S05]  /*1940*/  BSYNC.RECONVERGENT B0 ;  /* 0x0000000000007941 */ /* 0x000fea0003800200 */
.L_x_51:
[----:B------:R-:W0:Y:S01]  /*1950*/  F2F.F64.F32 R22, R15 ;  /* 0x0000000f00167310 */ /* 0x000e220000201800 */
[----:B------:R-:W1:Y:S01]  /*1960*/  LDC.64 R16, c[0x0][0x3a0] ;  /* 0x0000e800ff107b82 */ /* 0x000e620000000a00 */
[----:B------:R-:W-:Y:S01]  /*1970*/  UMOV UR4, 0xd2f1a9fc ;  /* 0xd2f1a9fc00047882 */ /* 0x000fe20000000000 */
[----:B------:R-:W-:Y:S01]  /*1980*/  UMOV UR5, 0x3f50624d ;  /* 0x3f50624d00057882 */ /* 0x000fe20000000000 */
[----:B------:R-:W-:Y:S01]  /*1990*/  BSSY.RECONVERGENT B4, `(.L_x_54) ;  /* 0x0000032000047945 */ /* 0x000fe20003800200 */
[----:B0-----:R-:W-:Y:S01]  /*19a0*/  DSETP.GEU.AND P0, PT, R22, UR4, PT ;  /* 0x0000000416007e2a */ /* 0x001fe2000bf0e000 */
[----:B-1----:R-:W-:-:S13]  /*19b0*/  IMAD.WIDE.U32 R16, R7, 0x4, R16 ;  /* 0x0000000407107825 */ /* 0x002fda00078e0010 */
        /* <DEDUP_REMOVED lines=15> */
.L_x_57:
[----:B------:R-:W-:Y:S05]  /*1ab0*/  BSYNC.RECONVERGENT B5 ;  /* 0x0000000000057941 */ /* 0x000fea0003800200 */
.L_x_56:
        /* <DEDUP_REMOVED lines=14> */
.L_x_59:
[----:B------:R-:W-:Y:S05]  /*1ba0*/  BSYNC.RECONVERGENT B5 ;  /* 0x0000000000057941 */ /* 0x000fea0003800200 */
.L_x_58:
        /* <DEDUP_REMOVED lines=13> */
.L_x_61:
[----:B------:R-:W-:Y:S05]  /*1c80*/  BSYNC.RECONVERGENT B5 ;  /* 0x0000000000057941 */ /* 0x000fea0003800200 */
.L_x_60:
[-C--:B------:R-:W-:Y:S01]  /*1c90*/  FFMA R10, -R5, R14.reuse, R10 ;  /* 0x0000000e050a7223 */ /* 0x080fe2000000010a */
[----:B------:R-:W-:-:S07]  /*1ca0*/  FFMA R8, -R0, R14, R8 ;  /* 0x0000000e00087223 */ /* 0x000fce0000000108 */
.L_x_55:
[----:B------:R-:W-:Y:S05]  /*1cb0*/  BSYNC.RECONVERGENT B4 ;  /* 0x0000000000047941 */ /* 0x000fea0003800200 */
.L_x_54:
        /* <DEDUP_REMOVED lines=19> */
.L_x_63:
[----:B-1----:R-:W-:Y:S01]  /*1df0*/  FMUL.FTZ R5, R2, R19 ;  /* 0x0000001302057220 */ /* 0x002fe20000410000 */
[----:B------:R-:W-:-:S03]  /*1e00*/  FMUL.FTZ R0, R19, 0.5 ;  /* 0x3f00000013007820 */ /* 0x000fc60000410000 */
[----:B------:R-:W-:-:S04]  /*1e10*/  FFMA R22, -R5, R5, R2 ;  /* 0x0000000505167223 */ /* 0x000fc80000000102 */
[----:B------:R-:W-:-:S07]  /*1e20*/  FFMA R22, R22, R0, R5 ;  /* 0x0000000016167223 */ /* 0x000fce0000000005 */
.L_x_64:
[----:B------:R-:W-:Y:S05]  /*1e30*/  BSYNC.RECONVERGENT B0 ;  /* 0x0000000000007941 */ /* 0x000fea0003800200 */
.L_x_62:
        /* <DEDUP_REMOVED lines=20> */
.L_x_68:
[----:B------:R-:W-:Y:S05]  /*1f80*/  BSYNC.RECONVERGENT B5 ;  /* 0x0000000000057941 */ /* 0x000fea0003800200 */
.L_x_67:
        /* <DEDUP_REMOVED lines=14> */
.L_x_70:
[----:B------:R-:W-:Y:S05]  /*2070*/  BSYNC.RECONVERGENT B5 ;  /* 0x0000000000057941 */ /* 0x000fea0003800200 */
.L_x_69:
        /* <DEDUP_REMOVED lines=13> */
.L_x_72:
[----:B------:R-:W-:Y:S05]  /*2150*/  BSYNC.RECONVERGENT B5 ;  /* 0x0000000000057941 */ /* 0x000fea0003800200 */
.L_x_71:
[-C--:B------:R-:W-:Y:S01]  /*2160*/  FFMA R10, -R5, R14.reuse, R10 ;  /* 0x0000000e050a7223 */ /* 0x080fe2000000010a */
[----:B------:R-:W-:-:S07]  /*2170*/  FFMA R8, -R0, R14, R8 ;  /* 0x0000000e00087223 */ /* 0x000fce0000000108 */
.L_x_66:
[----:B------:R-:W-:Y:S05]  /*2180*/  BSYNC.RECONVERGENT B4 ;  /* 0x0000000000047941 */ /* 0x000fea0003800200 */
.L_x_65:
[----:B------:R-:W-:-:S07]  /*2190*/  IADD3 R7, PT, PT, R7, 0x2, RZ ;  /* 0x0000000207077810 */ /* 0x000fce0007ffe0ff */
.L_x_50:
[----:B------:R-:W-:Y:S05]  /*21a0*/  BSYNC.RECONVERGENT B3 ;  /* 0x0000000000037941 */ /* 0x000fea0003800200 */
.L_x_49:
[----:B------:R-:W-:-:S04]  /*21b0*/  LOP3.LUT R0, R9, 0x1, RZ, 0xc0, !PT ;  /* 0x0000000109007812 */ /* 0x000fc800078ec0ff */
[----:B------:R-:W-:-:S13]  /*21c0*/  ISETP.NE.U32.AND P0, PT, R0, 0x1, PT ;  /* 0x000000010000780c */ /* 0x000fda0003f05070 */
[----:B------:R-:W-:Y:S05]  /*21d0*/  @P0 BRA `(.L_x_1) ;  /* 0x0000000400440947 */ /* 0x000fea0003800000 */
        /* <DEDUP_REMOVED lines=23> */
.L_x_74:
[----:B-1----:R-:W-:Y:S01]  /*2350*/  FMUL.FTZ R5, R2, R17 ;  /* 0x0000001102057220 */ /* 0x002fe20000410000 */
[----:B------:R-:W-:-:S03]  /*2360*/  FMUL.FTZ R0, R17, 0.5 ;  /* 0x3f00000011007820 */ /* 0x000fc60000410000 */
[----:B------:R-:W-:-:S04]  /*2370*/  FFMA R22, -R5, R5, R2 ;  /* 0x0000000505167223 */ /* 0x000fc80000000102 */
[----:B------:R-:W-:-:S07]  /*2380*/  FFMA R22, R22, R0, R5 ;  /* 0x0000000016167223 */ /* 0x000fce0000000005 */
.L_x_75:
[----:B------:R-:W-:Y:S05]  /*2390*/  BSYNC.RECONVERGENT B0 ;  /* 0x0000000000007941 */ /* 0x000fea0003800200 */
.L_x_73:
[----:B------:R-:W0:Y:S01]  /*23a0*/  F2F.F64.F32 R14, R22 ;  /* 0x00000016000e7310 */ /* 0x000e220000201800 */
[----:B------:R-:W-:Y:S01]  /*23b0*/  UMOV UR4, 0xd2f1a9fc ;  /* 0xd2f1a9fc00047882 */ /* 0x000fe20000000000 */
[----:B------:R-:W-:Y:S02]  /*23c0*/  UMOV UR5, 0x3f50624d ;  /* 0x3f50624d00057882 */ /* 0x000fe40000000000 */
[----:B0-----:R-:W-:-:S14]  /*23d0*/  DSETP.GEU.AND P0, PT, R14, UR4, PT ;  /* 0x000000040e007e2a */ /* 0x001fdc000bf0e000 */
[----:B------:R-:W-:Y:S05]  /*23e0*/  @!P0 BRA `(.L_x_1) ;  /* 0x0000000000c08947 */ /* 0x000fea0003800000 */
[----:B------:R-:W0:Y:S02]  /*23f0*/  LDC.64 R14, c[0x0][0x3a0] ;  /* 0x0000e800ff0e7b82 */ /* 0x000e240000000a00 */
[----:B0-----:R-:W-:-:S06]  /*2400*/  IMAD.WIDE.U32 R14, R7, 0x4, R14 ;  /* 0x00000004070e7825 */ /* 0x001fcc00078e000e */
        /* <DEDUP_REMOVED lines=14> */
.L_x_77:
[----:B------:R-:W-:Y:S05]  /*24f0*/  BSYNC.RECONVERGENT B3 ;  /* 0x0000000000037941 */ /* 0x000fea0003800200 */
.L_x_76:
        /* <DEDUP_REMOVED lines=14> */
.L_x_79:
[----:B------:R-:W-:Y:S05]  /*25e0*/  BSYNC.RECONVERGENT B3 ;  /* 0x0000000000037941 */ /* 0x000fea0003800200 */
.L_x_78:
        /* <DEDUP_REMOVED lines=13> */
.L_x_81:
[----:B------:R-:W-:Y:S05]  /*26c0*/  BSYNC.RECONVERGENT B3 ;  /* 0x0000000000037941 */ /* 0x000fea0003800200 */
.L_x_80:
[-C--:B------:R-:W-:Y:S01]  /*26d0*/  FFMA R10, -R5, R6.reuse, R10 ;  /* 0x00000006050a7223 */ /* 0x080fe2000000010a */
[----:B------:R-:W-:-:S07]  /*26e0*/  FFMA R8, -R0, R6, R8 ;  /* 0x0000000600087223 */ /* 0x000fce0000000108 */
.L_x_1:
[----:B------:R-:W-:Y:S05]  /*26f0*/  BSYNC.RECONVERGENT B2 ;  /* 0x0000000000027941 */ /* 0x000fea0003800200 */
.L_x_0:
[----:B------:R-:W0:Y:S01]  /*2700*/  LDCU UR4, c[0x0][0x3a8] ;  /* 0x00007500ff0477ac */ /* 0x000e220008000800 */
[----:B------:R-:W-:Y:S01]  /*2710*/  BSSY.RECONVERGENT B2, `(.L_x_82) ;  /* 0x000005b000027945 */ /* 0x000fe20003800200 */
[----:B0-----:R-:W-:-:S13]  /*2720*/  ISETP.GE.AND P0, PT, R9, UR4, PT ;  /* 0x0000000409007c0c */ /* 0x001fda000bf06270 */
[----:B------:R-:W-:Y:S05]  /*2730*/  @P0 BRA `(.L_x_83) ;  /* 0x0000000400600947 */ /* 0x000fea0003800000 */
[----:B------:R-:W-:Y:S01]  /*2740*/  ISETP.NE.AND P0, PT, R9, R18, PT ;  /* 0x000000120900720c */ /* 0x000fe20003f05270 */
        /* <DEDUP_REMOVED lines=11> */
[----:B--2--5:R-:W-:-:S04]  /*2800*/  FADD R3, R12, -R3 ;  /* 0x800000030c037221 */ /* 0x024fc80000000000 */
        /* <DEDUP_REMOVED lines=13> */
.L_x_87:
[----:B-1----:R-:W-:Y:S01]  /*28e0*/  FMUL.FTZ R5, R2, R15 ;  /* 0x0000000f02057220 */ /* 0x002fe20000410000 */
[----:B------:R-:W-:-:S03]  /*28f0*/  FMUL.FTZ R0, R15, 0.5 ;  /* 0x3f0000000f007820 */ /* 0x000fc60000410000 */
[----:B------:R-:W-:-:S04]  /*2900*/  FFMA R22, -R5, R5, R2 ;  /* 0x0000000505167223 */ /* 0x000fc80000000102 */
[----:B------:R-:W-:-:S07]  /*2910*/  FFMA R22, R22, R0, R5 ;  /* 0x0000000016167223 */ /* 0x000fce0000000005 */
.L_x_88:
[----:B------:R-:W-:Y:S05]  /*2920*/  BSYNC.RECONVERGENT B0 ;  /* 0x0000000000007941 */ /* 0x000fea0003800200 */
.L_x_86:
[----:B------:R-:W0:Y:S01]  /*2930*/  F2F.F64.F32 R6, R22 ;  /* 0x0000001600067310 */ /* 0x000e220000201800 */
[----:B------:R-:W-:Y:S01]  /*2940*/  UMOV UR4, 0xd2f1a9fc ;  /* 0xd2f1a9fc00047882 */ /* 0x000fe20000000000 */
[----:B------:R-:W-:Y:S02]  /*2950*/  UMOV UR5, 0x3f50624d ;  /* 0x3f50624d00057882 */ /* 0x000fe40000000000 */
[----:B0-----:R-:W-:-:S14]  /*2960*/  DSETP.GEU.AND P0, PT, R6, UR4, PT ;  /* 0x0000000406007e2a */ /* 0x001fdc000bf0e000 */
[----:B------:R-:W-:Y:S05]  /*2970*/  @!P0 BRA `(.L_x_85) ;  /* 0x0000000000c88947 */ /* 0x000fea0003800000 */
[----:B------:R-:W0:Y:S01]  /*2980*/  LDC.64 R14, c[0x0][0x3a0] ;  /* 0x0000e800ff0e7b82 */ /* 0x000e220000000a00 */
[----:B------:R-:W1:Y:S01]  /*2990*/  LDCU UR4, c[0x0][0x3ac] ;  /* 0x00007580ff0477ac */ /* 0x000e620008000800 */
[----:B0-----:R-:W-:-:S05]  /*29a0*/  IMAD.WIDE.U32 R14, R9, 0x4, R14 ;  /* 0x00000004090e7825 */ /* 0x001fca00078e000e */
[----:B------:R-:W2:Y:S01]  /*29b0*/  LDG.E R0, desc[UR12][R14.64] ;  /* 0x0000000c0e007981 */ /* 0x000ea2000c1e1900 */
[----:B------:R-:W0:Y:S01]  /*29c0*/  MUFU.RCP R5, R2 ;  /* 0x0000000200057308 */ /* 0x000e220000001000 */
[----:B-1----:R-:W-:Y:S01]  /*29d0*/  FMUL R7, R11, UR4 ;  /* 0x000000040b077c20 */ /* 0x002fe20008400000 */
        /* <DEDUP_REMOVED lines=12> */
.L_x_90:
[----:B------:R-:W-:Y:S05]  /*2aa0*/  BSYNC.RECONVERGENT B4 ;  /* 0x0000000000047941 */ /* 0x000fea0003800200 */
.L_x_89:
        /* <DEDUP_REMOVED lines=14> */
.L_x_92:
[----:B------:R-:W-:Y:S05]  /*2b90*/  BSYNC.RECONVERGENT B4 ;  /* 0x0000000000047941 */ /* 0x000fea0003800200 */
.L_x_91:
        /* <DEDUP_REMOVED lines=13> */
.L_x_94:
[----:B------:R-:W-:Y:S05]  /*2c70*/  BSYNC.RECONVERGENT B4 ;  /* 0x0000000000047941 */ /* 0x000fea0003800200 */
.L_x_93:
[-C--:B------:R-:W-:Y:S01]  /*2c80*/  FFMA R10, -R5, R6.reuse, R10 ;  /* 0x00000006050a7223 */ /* 0x080fe2000000010a */
[----:B------:R-:W-:-:S07]  /*2c90*/  FFMA R8, -R0, R6, R8 ;  /* 0x0000000600087223 */ /* 0x000fce0000000108 */
.L_x_85:
[----:B------:R-:W-:Y:S05]  /*2ca0*/  BSYNC.RECONVERGENT B3 ;  /* 0x0000000000037941 */ /* 0x000fea0003800200 */
.L_x_84:
[----:B------:R-:W-:-:S07]  /*2cb0*/  IADD3 R9, PT, PT, R9, 0x1, RZ ;  /* 0x0000000109097810 */ /* 0x000fce0007ffe0ff */
.L_x_83:
[----:B------:R-:W-:Y:S05]  /*2cc0*/  BSYNC.RECONVERGENT B2 ;  /* 0x0000000000027941 */ /* 0x000fea0003800200 */
.L_x_82:
[----:B------:R-:W0:Y:S01]  /*2cd0*/  LDCU UR4, c[0x0][0x3a8] ;  /* 0x00007500ff0477ac */ /* 0x000e220008000800 */
[----:B------:R-:W-:Y:S01]  /*2ce0*/  BSSY.RECONVERGENT B2, `(.L_x_95) ;  /* 0x0000256000027945 */ /* 0x000fe20003800200 */
[----:B0-----:R-:W-:-:S13]  /*2cf0*/  ISETP.GE.AND P0, PT, R9, UR4, PT ;  /* 0x0000000409007c0c */ /* 0x001fda000bf06270 */
[----:B------:R-:W-:Y:S05]  /*2d00*/  @P0 BRA `(.L_x_96) ;  /* 0x00000024004c0947 */ /* 0x000fea0003800000 */
[----:B------:R-:W0:Y:S01]  /*2d10*/  LDCU UR5, c[0x0][0x3ac] ;  /* 0x00007580ff0577ac */ /* 0x000e220008000800 */
[C---:B------:R-:W-:Y:S01]  /*2d20*/  IADD3 R0, PT, PT, R9.reuse, -UR4, RZ ;  /* 0x8000000409007c10 */ /* 0x040fe2000fffe0ff */
[----:B------:R-:W-:Y:S01]  /*2d30*/  BSSY.RECONVERGENT B3, `(.L_x_97) ;  /* 0x0000154000037945 */ /* 0x000fe20003800200 */
[----:B------:R-:W-:Y:S02]  /*2d40*/  IADD3 R3, PT, PT, -R9, UR4, RZ ;  /* 0x0000000409037c10 */ /* 0x000fe4000fffe1ff */
[----:B------:R-:W-:Y:S01]  /*2d50*/  ISETP.GT.U32.AND P0, PT, R0, -0x4, PT ;  /* 0xfffffffc0000780c */ /* 0x000fe20003f04070 */
[----:B0----5:R-:W-:-:S12]  /*2d60*/  FMUL R11, R11, UR5 ;  /* 0x000000050b0b7c20 */ /* 0x021fd80008400000 */
[----:B------:R-:W-:Y:S05]  /*2d70*/  @P0 BRA `(.L_x_98) ;  /* 0x00000014003c0947 */ /* 0x000fea0003800000 */
[----:B------:R-:W0:Y:S01]  /*2d80*/  LDCU.128 UR8, c[0x0][0x380] ;  /* 0x00007000ff0877ac */ /* 0x000e220008000c00 */
[----:B------:R-:W-:Y:S01]  /*2d90*/  HFMA2 R4, -RZ, RZ, 0, 4.76837158203125e-07 ;  /* 0x00000008ff047431 */ /* 0x000fe200000001ff */
[----:B------:R-:W-:Y:S01]  /*2da0*/  MOV R5, 0x0 ;  /* 0x0000000000057802 */ /* 0x000fe20000000f00 */
[----:B------:R-:W1:Y:S01]  /*2db0*/  LDCU.64 UR6, c[0x0][0x3a0] ;  /* 0x00007400ff0677ac */ /* 0x000e620008000a00 */
[----:B------:R-:W-:-:S04]  /*2dc0*/  LOP3.LUT R15, R3, 0xfffffffc, RZ, 0xc0, !PT ;  /* 0xfffffffc030f7812 */ /* 0x000fc800078ec0ff */
[----:B------:R-:W-:Y:S01]  /*2dd0*/  IADD3 R15, PT, PT, -R15, RZ, RZ ;  /* 0x000000ff0f0f7210 */ /* 0x000fe20007ffe1ff */
[----:B------:R-:W-:-:S03]  /*2de0*/  IMAD.WIDE.U32 R4, R9, 0x4, R4 ;  /* 0x0000000409047825 */ /* 0x000fc600078e0004 */
[C---:B0-----:R-:W-:Y:S02]  /*2df0*/  IADD3 R28, P0, PT, R4.reuse, UR8, RZ ;  /* 0x00000008041c7c10 */ /* 0x041fe4000ff1e0ff */
[C---:B------:R-:W-:Y:S02]  /*2e00*/  IADD3 R20, P1, PT, R4.reuse, UR10, RZ ;  /* 0x0000000a04147c10 */ /* 0x040fe4000ff3e0ff */
[----:B-1----:R-:W-:Y:S02]  /*2e10*/  IADD3 R16, P2, PT, R4, UR6, RZ ;  /* 0x0000000604107c10 */ /* 0x002fe4000ff5e0ff */
[C---:B------:R-:W-:Y:S02]  /*2e20*/  IADD3.X R29, PT, PT, R5.reuse, UR9, RZ, P0, !PT ;  /* 0x00000009051d7c10 */ /* 0x040fe400087fe4ff */
[C---:B------:R-:W-:Y:S02]  /*2e30*/  IADD3.X R21, PT, PT, R5.reuse, UR11, RZ, P1, !PT ;  /* 0x0000000b05157c10 */ /* 0x040fe40008ffe4ff */
[----:B------:R-:W-:-:S07]  /*2e40*/  IADD3.X R17, PT, PT, R5, UR7, RZ, P2, !PT ;  /* 0x0000000705117c10 */ /* 0x000fce00097fe4ff */
.L_x_143:
        /* <DEDUP_REMOVED lines=22> */
.L_x_100:
[----:B-1----:R-:W-:Y:S01]  /*2fb0*/  FMUL.FTZ R7, R2, R19 ;  /* 0x0000001302077220 */ /* 0x002fe20000410000 */
[----:B------:R-:W-:-:S03]  /*2fc0*/  FMUL.FTZ R0, R19, 0.5 ;  /* 0x3f00000013007820 */ /* 0x000fc60000410000 */
[----:B------:R-:W-:-:S04]  /*2fd0*/  FFMA R14, -R7, R7, R2 ;  /* 0x00000007070e7223 */ /* 0x000fc80000000102 */
[----:B------:R-:W-:-:S07]  /*2fe0*/  FFMA R14, R14, R0, R7 ;  /* 0x000000000e0e7223 */ /* 0x000fce0000000007 */
.L_x_101:
[----:B------:R-:W-:Y:S05]  /*2ff0*/  BSYNC.RECONVERGENT B0 ;  /* 0x0000000000007941 */ /* 0x000fea0003800200 */
.L_x_99:
        /* <DEDUP_REMOVED lines=20> */
.L_x_105:
[----:B------:R-:W-:Y:S05]  /*3140*/  BSYNC.RECONVERGENT B5 ;  /* 0x0000000000057941 */ /* 0x000fea0003800200 */
.L_x_104:
        /* <DEDUP_REMOVED lines=14> */
.L_x_107:
[----:B------:R-:W-:Y:S05]  /*3230*/  BSYNC.RECONVERGENT B5 ;  /* 0x0000000000057941 */ /* 0x000fea0003800200 */
.L_x_106:
        /* <DEDUP_REMOVED lines=13> */
.L_x_109:
[----:B------:R-:W-:Y:S05]  /*3310*/  BSYNC.RECONVERGENT B5 ;  /* 0x0000000000057941 */ /* 0x000fea0003800200 */
.L_x_108:
[-C--:B------:R-:W-:Y:S01]  /*3320*/  FFMA R10, -R6, R7.reuse, R10 ;  /* 0x00000007060a7223 */ /* 0x080fe2000000010a */
[----:B------:R-:W-:-:S07]  /*3330*/  FFMA R8, -R0, R7, R8 ;  /* 0x0000000700087223 */ /* 0x000fce0000000108 */
.L_x_103:
[----:B------:R-:W-:Y:S05]  /*3340*/  BSYNC.RECONVERGENT B4 ;  /* 0x0000000000047941 */ /* 0x000fea0003800200 */
.L_x_102:
        /* <DEDUP_REMOVED lines=20> */
.L_x_111:
[----:B-1----:R-:W-:Y:S01]  /*3490*/  FMUL.FTZ R7, R2, R19 ;  /* 0x0000001302077220 */ /* 0x002fe20000410000 */
[----:B------:R-:W-:-:S03]  /*34a0*/  FMUL.FTZ R0, R19, 0.5 ;  /* 0x3f00000013007820 */ /* 0x000fc60000410000 */
[----:B------:R-:W-:-:S04]  /*34b0*/  FFMA R14, -R7, R7, R2 ;  /* 0x00000007070e7223 */ /* 0x000fc80000000102 */
[----:B------:R-:W-:-:S07]  /*34c0*/  FFMA R14, R14, R0, R7 ;  /* 0x000000000e0e7223 */ /* 0x000fce0000000007 */
.L_x_112:
[----:B------:R-:W-:Y:S05]  /*34d0*/  BSYNC.RECONVERGENT B0 ;  /* 0x0000000000007941 */ /* 0x000fea0003800200 */
.L_x_110:
        /* <DEDUP_REMOVED lines=20> */
.L_x_116:
[----:B------:R-:W-:Y:S05]  /*3620*/  BSYNC.RECONVERGENT B5 ;  /* 0x0000000000057941 */ /* 0x000fea0003800200 */
.L_x_115:
        /* <DEDUP_REMOVED lines=14> */
.L_x_118:
[----:B------:R-:W-:Y:S05]  /*3710*/  BSYNC.RECONVERGENT B5 ;  /* 0x0000000000057941 */ /* 0x000fea0003800200 */
.L_x_117:
        /* <DEDUP_REMOVED lines=13> */
.L_x_120:
[----:B------:R-:W-:Y:S05]  /*37f0*/  BSYNC.RECONVERGENT B5 ;  /* 0x0000000000057941 */ /* 0x000fea0003800200 */
.L_x_119:
[-C--:B------:R-:W-:Y:S01]  /*3800*/  FFMA R10, -R6, R7.reuse, R10 ;  /* 0x00000007060a7223 */ /* 0x080fe2000000010a */
[----:B------:R-:W-:-:S07]  /*3810*/  FFMA R8, -R0, R7, R8 ;  /* 0x0000000700087223 */ /* 0x000fce0000000108 */
.L_x_114:
[----:B------:R-:W-:Y:S05]  /*3820*/  BSYNC.RECONVERGENT B4 ;  /* 0x0000000000047941 */ /* 0x000fea0003800200 */
.L_x_113:
        /* <DEDUP_REMOVED lines=20> */
.L_x_122:
[----:B-1----:R-:W-:Y:S01]  /*3970*/  FMUL.FTZ R7, R2, R19 ;  /* 0x0000001302077220 */ /* 0x002fe20000410000 */
[----:B------:R-:W-:-:S03]  /*3980*/  FMUL.FTZ R0, R19, 0.5 ;  /* 0x3f00000013007820 */ /* 0x000fc60000410000 */
[----:B------:R-:W-:-:S04]  /*3990*/  FFMA R14, -R7, R7, R2 ;  /* 0x00000007070e7223 */ /* 0x000fc80000000102 */
[----:B------:R-:W-:-:S07]  /*39a0*/  FFMA R14, R14, R0, R7 ;  /* 0x000000000e0e7223 */ /* 0x000fce0000000007 */
.L_x_123:
[----:B------:R-:W-:Y:S05]  /*39b0*/  BSYNC.RECONVERGENT B0 ;  /* 0x0000000000007941 */ /* 0x000fea0003800200 */
.L_x_121:
        /* <DEDUP_REMOVED lines=20> */
.L_x_127:
[----:B------:R-:W-:Y:S05]  /*3b00*/  BSYNC.RECONVERGENT B5 ;  /* 0x0000000000057941 */ /* 0x000fea0003800200 */
.L_x_126:
        /* <DEDUP_REMOVED lines=14> */
.L_x_129:
[----:B------:R-:W-:Y:S05]  /*3bf0*/  BSYNC.RECONVERGENT B5 ;  /* 0x0000000000057941 */ /* 0x000fea0003800200 */
.L_x_128:
        /* <DEDUP_REMOVED lines=13> */
.L_x_131:
[----:B------:R-:W-:Y:S05]  /*3cd0*/  BSYNC.RECONVERGENT B5 ;  /* 0x0000000000057941 */ /* 0x000fea0003800200 */
.L_x_130:
[-C--:B------:R-:W-:Y:S01]  /*3ce0*/  FFMA R10, -R6, R7.reuse, R10 ;  /* 0x00000007060a7223 */ /* 0x080fe2000000010a */
[----:B------:R-:W-:-:S07]  /*3cf0*/  FFMA R8, -R0, R7, R8 ;  /* 0x0000000700087223 */ /* 0x000fce0000000108 */
.L_x_125:
[----:B------:R-:W-:Y:S05]  /*3d00*/  BSYNC.RECONVERGENT B4 ;  /* 0x0000000000047941 */ /* 0x000fea0003800200 */
.L_x_124:
        /* <DEDUP_REMOVED lines=20> */
.L_x_133:
[----:B-1----:R-:W-:Y:S01]  /*3e50*/  FMUL.FTZ R7, R2, R19 ;  /* 0x0000001302077220 */ /* 0x002fe20000410000 */
[----:B------:R-:W-:-:S03]  /*3e60*/  FMUL.FTZ R0, R19, 0.5 ;  /* 0x3f00000013007820 */ /* 0x000fc60000410000 */
[----:B------:R-:W-:-:S04]  /*3e70*/  FFMA R14, -R7, R7, R2 ;  /* 0x00000007070e7223 */ /* 0x000fc80000000102 */
[----:B------:R-:W-:-:S07]  /*3e80*/  FFMA R14, R14, R0, R7 ;  /* 0x000000000e0e7223 */ /* 0x000fce0000000007 */
.L_x_134:
[----:B------:R-:W-:Y:S05]  /*3e90*/  BSYNC.RECONVERGENT B0 ;  /* 0x0000000000007941 */ /* 0x000fea0003800200 */
.L_x_132:
        /* <DEDUP_REMOVED lines=20> */
.L_x_138:
[----:B------:R-:W-:Y:S05]  /*3fe0*/  BSYNC.RECONVERGENT B5 ;  /* 0x0000000000057941 */ /* 0x000fea0003800200 */
.L_x_137:
        /* <DEDUP_REMOVED lines=14> */
.L_x_140:
[----:B------:R-:W-:Y:S05]  /*40d0*/  BSYNC.RECONVERGENT B5 ;  /* 0x0000000000057941 */ /* 0x000fea0003800200 */
.L_x_139:
        /* <DEDUP_REMOVED lines=13> */
.L_x_142:
[----:B------:R-:W-:Y:S05]  /*41b0*/  BSYNC.RECONVERGENT B5 ;  /* 0x0000000000057941 */ /* 0x000fea0003800200 */
.L_x_141:
[-C--:B------:R-:W-:Y:S01]  /*41c0*/  FFMA R10, -R6, R7.reuse, R10 ;  /* 0x00000007060a7223 */ /* 0x080fe2000000010a */
[----:B------:R-:W-:-:S07]  /*41d0*/  FFMA R8, -R0, R7, R8 ;  /* 0x0000000700087223 */ /* 0x000fce0000000108 */
.L_x_136:
[----:B------:R-:W-:Y:S05]  /*41e0*/  BSYNC.RECONVERGENT B4 ;  /* 0x0000000000047941 */ /* 0x000fea0003800200 */
.L_x_135:
[----:B------:R-:W-:Y:S02]  /*41f0*/  IADD3 R28, P0, PT, R28, 0x10, RZ ;  /* 0x000000101c1c7810 */ /* 0x000fe40007f1e0ff */
[----:B------:R-:W-:Y:S02]  /*4200*/  IADD3 R20, P1, PT, R20, 0x10, RZ ;  /* 0x0000001014147810 */ /* 0x000fe40007f3e0ff */
[----:B------:R-:W-:Y:S02]  /*4210*/  IADD3 R16, P3, PT, R16, 0x10, RZ ;  /* 0x0000001010107810 */ /* 0x000fe40007f7e0ff */
[----:B------:R-:W-:Y:S02]  /*4220*/  IADD3.X R29, PT, PT, RZ, R29, RZ, P0, !PT ;  /* 0x0000001dff1d7210 */ /* 0x000fe400007fe4ff */
[----:B------:R-:W-:Y:S02]  /*4230*/  IADD3.X R21, PT, PT, RZ, R21, RZ, P1, !PT ;  /* 0x00000015ff157210 */ /* 0x000fe40000ffe4ff */
[----:B------:R-:W-:-:S02]  /*4240*/  IADD3.X R17, PT, PT, RZ, R17, RZ, P3, !PT ;  /* 0x00000011ff117210 */ /* 0x000fc40001ffe4ff */
[----:B------:R-:W-:Y:S01]  /*4250*/  IADD3 R9, PT, PT, R9, 0x4, RZ ;  /* 0x0000000409097810 */ /* 0x000fe20007ffe0ff */
[----:B------:R-:W-:Y:S06]  /*4260*/  @P2 BRA `(.L_x_143) ;  /* 0xffffffe800f82947 */ /* 0x000fec000383ffff */
.L_x_98:
[----:B------:R-:W-:Y:S05]  /*4270*/  BSYNC.RECONVERGENT B3 ;  /* 0x0000000000037941 */ /* 0x000fea0003800200 */
.L_x_97:
        /* <DEDUP_REMOVED lines=29> */
.L_x_147:
[----:B-1----:R-:W-:Y:S01]  /*4450*/  FMUL.FTZ R7, R2, R15 ;  /* 0x0000000f02077220 */ /* 0x002fe20000410000 */
[----:B------:R-:W-:-:S03]  /*4460*/  FMUL.FTZ R0, R15, 0.5 ;  /* 0x3f0000000f007820 */ /* 0x000fc60000410000 */
[----:B------:R-:W-:-:S04]  /*4470*/  FFMA R14, -R7, R7, R2 ;  /* 0x00000007070e7223 */ /* 0x000fc80000000102 */
[----:B------:R-:W-:-:S07]  /*4480*/  FFMA R14, R14, R0, R7 ;  /* 0x000000000e0e7223 */ /* 0x000fce0000000007 */
.L_x_148:
[----:B------:R-:W-:Y:S05]  /*4490*/  BSYNC.RECONVERGENT B0 ;  /* 0x0000000000007941 */ /* 0x000fea0003800200 */
.L_x_146:
        /* <DEDUP_REMOVED lines=22> */
.L_x_152:
[----:B------:R-:W-:Y:S05]  /*4600*/  BSYNC.RECONVERGENT B5 ;  /* 0x0000000000057941 */ /* 0x000fea0003800200 */
.L_x_151:
        /* <DEDUP_REMOVED lines=14> */
.L_x_154:
[----:B------:R-:W-:Y:S05]  /*46f0*/  BSYNC.RECONVERGENT B5 ;  /* 0x0000000000057941 */ /* 0x000fea0003800200 */
.L_x_153:
        /* <DEDUP_REMOVED lines=13> */
.L_x_156:
[----:B------:R-:W-:Y:S05]  /*47d0*/  BSYNC.RECONVERGENT B5 ;  /* 0x0000000000057941 */ /* 0x000fea0003800200 */
.L_x_155:
[-C--:B------:R-:W-:Y:S01]  /*47e0*/  FFMA R10, -R6, R7.reuse, R10 ;  /* 0x00000007060a7223 */ /* 0x080fe2000000010a */
[----:B------:R-:W-:-:S07]  /*47f0*/  FFMA R8, -R0, R7, R8 ;  /* 0x0000000700087223 */ /* 0x000fce0000000108 */
.L_x_150:
[----:B------:R-:W-:Y:S05]  /*4800*/  BSYNC.RECONVERGENT B4 ;  /* 0x0000000000047941 */ /* 0x000fea0003800200 */
.L_x_149:
        /* <DEDUP_REMOVED lines=19> */
.L_x_158:
[----:B-1----:R-:W-:Y:S01]  /*4940*/  FMUL.FTZ R7, R2, R15 ;  /* 0x0000000f02077220 */ /* 0x002fe20000410000 */
[----:B------:R-:W-:-:S03]  /*4950*/  FMUL.FTZ R0, R15, 0.5 ;  /* 0x3f0000000f007820 */ /* 0x000fc60000410000 */
[----:B------:R-:W-:-:S04]  /*4960*/  FFMA R22, -R7, R7, R2 ;  /* 0x0000000707167223 */ /* 0x000fc80000000102 */
[----:B------:R-:W-:-:S07]  /*4970*/  FFMA R22, R22, R0, R7 ;  /* 0x0000000016167223 */ /* 0x000fce0000000007 */
.L_x_159:
[----:B------:R-:W-:Y:S05]  /*4980*/  BSYNC.RECONVERGENT B0 ;  /* 0x0000000000007941 */ /* 0x000fea0003800200 */
.L_x_157:
        /* <DEDUP_REMOVED lines=20> */
.L_x_163:
[----:B------:R-:W-:Y:S05]  /*4ad0*/  BSYNC.RECONVERGENT B5 ;  /* 0x0000000000057941 */ /* 0x000fea0003800200 */
.L_x_162:
        /* <DEDUP_REMOVED lines=14> */
.L_x_165:
[----:B------:R-:W-:Y:S05]  /*4bc0*/  BSYNC.RECONVERGENT B5 ;  /* 0x0000000000057941 */ /* 0x000fea0003800200 */
.L_x_164:
        /* <DEDUP_REMOVED lines=13> */
.L_x_167:
[----:B------:R-:W-:Y:S05]  /*4ca0*/  BSYNC.RECONVERGENT B5 ;  /* 0x0000000000057941 */ /* 0x000fea0003800200 */
.L_x_166:
[-C--:B------:R-:W-:Y:S01]  /*4cb0*/  FFMA R10, -R6, R7.reuse, R10 ;  /* 0x00000007060a7223 */ /* 0x080fe2000000010a */
[----:B------:R-:W-:-:S07]  /*4cc0*/  FFMA R8, -R0, R7, R8 ;  /* 0x0000000700087223 */ /* 0x000fce0000000108 */
.L_x_161:
[----:B------:R-:W-:Y:S05]  /*4cd0*/  BSYNC.RECONVERGENT B4 ;  /* 0x0000000000047941 */ /* 0x000fea0003800200 */
.L_x_160:
[----:B------:R-:W-:-:S07]  /*4ce0*/  IADD3 R9, PT, PT, R9, 0x2, RZ ;  /* 0x0000000209097810 */ /* 0x000fce0007ffe0ff */
.L_x_145:
[----:B------:R-:W-:Y:S05]  /*4cf0*/  BSYNC.RECONVERGENT B3 ;  /* 0x0000000000037941 */ /* 0x000fea0003800200 */
.L_x_144:
[----:B------:R-:W-:-:S04]  /*4d00*/  LOP3.LUT R3, R3, 0x1, RZ, 0xc0, !PT ;  /* 0x0000000103037812 */ /* 0x000fc800078ec0ff */
[----:B------:R-:W-:-:S13]  /*4d10*/  ISETP.NE.U32.AND P0, PT, R3, 0x1, PT ;  /* 0x000000010300780c */ /* 0x000fda0003f05070 */
[----:B------:R-:W-:Y:S05]  /*4d20*/  @P0 BRA `(.L_x_96) ;  /* 0x0000000400440947 */ /* 0x000fea0003800000 */
[----:B------:R-:W0:Y:S08]  /*4d30*/  LDC.64 R6, c[0x0][0x388] ;  /* 0x0000e200ff067b82 */ /* 0x000e300000000a00 */
[----:B------:R-:W1:Y:S01]  /*4d40*/  LDC.64 R4, c[0x0][0x380] ;  /* 0x0000e000ff047b82 */ /* 0x000e620000000a00 */
[----:B0-----:R-:W-:-:S06]  /*4d50*/  IMAD.WIDE.U32 R6, R9, 0x4, R6 ;  /* 0x0000000409067825 */ /* 0x001fcc00078e0006 */
[----:B------:R-:W2:Y:S01]  /*4d60*/  LDG.E R7, desc[UR12][R6.64] ;  /* 0x0000000c06077981 */ /* 0x000ea2000c1e1900 */
[----:B-1----:R-:W-:-:S06]  /*4d70*/  IMAD.WIDE.U32 R4, R9, 0x4, R4 ;  /* 0x0000000409047825 */ /* 0x002fcc00078e0004 */
        /* <DEDUP_REMOVED lines=9> */
[----:B0-----:R-:W-:-:S10]  /*4e10*/  DADD R2, R2, UR6 ;  /* 0x0000000602027e29 */ /* 0x001fd40008000000 */
        /* <DEDUP_REMOVED lines=8> */
.L_x_169:
[----:B-1----:R-:W-:Y:S01]  /*4ea0*/  FMUL.FTZ R3, R2, R7 ;  /* 0x0000000702037220 */ /* 0x002fe20000410000 */
[----:B------:R-:W-:-:S03]  /*4eb0*/  FMUL.FTZ R0, R7, 0.5 ;  /* 0x3f00000007007820 */ /* 0x000fc60000410000 */
[----:B------:R-:W-:-:S04]  /*4ec0*/  FFMA R22, -R3, R3, R2 ;  /* 0x0000000303167223 */ /* 0x000fc80000000102 */
[----:B------:R-:W-:-:S07]  /*4ed0*/  FFMA R22, R22, R0, R3 ;  /* 0x0000000016167223 */ /* 0x000fce0000000003 */
.L_x_170:
[----:B------:R-:W-:Y:S05]  /*4ee0*/  BSYNC.RECONVERGENT B0 ;  /* 0x0000000000007941 */ /* 0x000fea0003800200 */
.L_x_168:
[----:B------:R-:W0:Y:S01]  /*4ef0*/  F2F.F64.F32 R4, R22 ;  /* 0x0000001600047310 */ /* 0x000e220000201800 */
[----:B------:R-:W-:Y:S01]  /*4f00*/  UMOV UR6, 0xd2f1a9fc ;  /* 0xd2f1a9fc00067882 */ /* 0x000fe20000000000 */
[----:B------:R-:W-:Y:S02]  /*4f10*/  UMOV UR7, 0x3f50624d ;  /* 0x3f50624d00077882 */ /* 0x000fe40000000000 */
[----:B0-----:R-:W-:-:S14]  /*4f20*/  DSETP.GEU.AND P0, PT, R4, UR6, PT ;  /* 0x0000000604007e2a */ /* 0x001fdc000bf0e000 */
[----:B------:R-:W-:Y:S05]  /*4f30*/  @!P0 BRA `(.L_x_96) ;  /* 0x0000000000c08947 */ /* 0x000fea0003800000 */
[----:B------:R-:W0:Y:S02]  /*4f40*/  LDC.64 R6, c[0x0][0x3a0] ;  /* 0x0000e800ff067b82 */ /* 0x000e240000000a00 */
[----:B0-----:R-:W-:-:S05]  /*4f50*/  IMAD.WIDE.U32 R6, R9, 0x4, R6 ;  /* 0x0000000409067825 */ /* 0x001fca00078e0006 */
        /* <DEDUP_REMOVED lines=14> */
.L_x_172:
[----:B------:R-:W-:Y:S05]  /*5040*/  BSYNC.RECONVERGENT B3 ;  /* 0x0000000000037941 */ /* 0x000fea0003800200 */
.L_x_171:
        /* <DEDUP_REMOVED lines=14> */
.L_x_174:
[----:B------:R-:W-:Y:S05]  /*5130*/  BSYNC.RECONVERGENT B3 ;  /* 0x0000000000037941 */ /* 0x000fea0003800200 */
.L_x_173:
        /* <DEDUP_REMOVED lines=13> */
.L_x_176:
[----:B------:R-:W-:Y:S05]  /*5210*/  BSYNC.RECONVERGENT B3 ;  /* 0x0000000000037941 */ /* 0x000fea0003800200 */
.L_x_175:
[-C--:B------:R-:W-:Y:S01]  /*5220*/  FFMA R10, -R3, R4.reuse, R10 ;  /* 0x00000004030a7223 */ /* 0x080fe2000000010a */
[----:B------:R-:W-:-:S07]  /*5230*/  FFMA R8, -R0, R4, R8 ;  /* 0x0000000400087223 */ /* 0x000fce0000000108 */
.L_x_96:
[----:B------:R-:W-:Y:S05]  /*5240*/  BSYNC.RECONVERGENT B2 ;  /* 0x0000000000027941 */ /* 0x000fea0003800200 */
.L_x_95:
[----:B------:R-:W0:Y:S08]  /*5250*/  LDC.64 R2, c[0x0][0x390] ;  /* 0x0000e400ff027b82 */ /* 0x000e300000000a00 */
[----:B------:R-:W1:Y:S01]  /*5260*/  LDC.64 R4, c[0x0][0x398] ;  /* 0x0000e600ff047b82 */ /* 0x000e620000000a00 */
[----:B0-----:R-:W-:-:S05]  /*5270*/  IMAD.WIDE R2, R18, 0x4, R2 ;  /* 0x0000000412027825 */ /* 0x001fca00078e0202 */
[----:B------:R-:W2:Y:S01]  /*5280*/  LDG.E R7, desc[UR12][R2.64] ;  /* 0x0000000c02077981 */ /* 0x000ea2000c1e1900 */
[----:B-1----:R-:W-:-:S04]  /*5290*/  IMAD.WIDE R18, R18, 0x4, R4 ;  /* 0x0000000412127825 */ /* 0x002fc800078e0204 */
[----:B--2---:R-:W-:-:S05]  /*52a0*/  FADD R7, R7, R10 ;  /* 0x0000000a07077221 */ /* 0x004fca0000000000 */
[----:B------:R-:W-:Y:S04]  /*52b0*/  STG.E desc[UR12][R2.64], R7 ;  /* 0x0000000702007986 */ /* 0x000fe8000c10190c */
[----:B------:R-:W2:Y:S02]  /*52c0*/  LDG.E R5, desc[UR12][R18.64] ;  /* 0x0000000c12057981 */ /* 0x000ea4000c1e1900 */
[----:B--2---:R-:W-:-:S05]  /*52d0*/  FADD R5, R5, R8 ;  /* 0x0000000805057221 */ /* 0x004fca0000000000 */
[----:B------:R-:W-:Y:S01]  /*52e0*/  STG.E desc[UR12][R18.64], R5 ;  /* 0x0000000512007986 */ /* 0x000fe2000c10190c */
[----:B------:R-:W-:Y:S05]  /*52f0*/  EXIT ;  /* 0x000000000000794d */ /* 0x000fea0003800000 */
        .weak           $__internal_0_$__cuda_sm20_sqrt_rn_f32_slowpath
        .type           $__internal_0_$__cuda_sm20_sqrt_rn_f32_slowpath,@function
        .size           $__internal_0_$__cuda_sm20_sqrt_rn_f32_slowpath,($__internal_1_$__cuda_sm3x_div_rn_noftz_f32_slowpath - $__internal_0_$__cuda_sm20_sqrt_rn_f32_slowpath)
$__internal_0_$__cuda_sm20_sqrt_rn_f32_slowpath:
[----:B------:R-:W-:-:S13]  /*5300*/  LOP3.LUT P0, RZ, R2, 0x7fffffff, RZ, 0xc0, !PT ;  /* 0x7fffffff02ff7812 */ /* 0x000fda000780c0ff */
[----:B------:R-:W-:Y:S01]  /*5310*/  @!P0 MOV R24, R2 ;  /* 0x0000000200188202 */ /* 0x000fe20000000f00 */
[----:B------:R-:W-:Y:S06]  /*5320*/  @!P0 BRA `(.L_x_177) ;  /* 0x0000000000408947 */ /* 0x000fec0003800000 */
[----:B------:R-:W-:-:S13]  /*5330*/  FSETP.GEU.FTZ.AND P0, PT, R2, RZ, PT ;  /* 0x000000ff0200720b */ /* 0x000fda0003f1e000 */
[----:B------:R-:W-:Y:S01]  /*5340*/  @!P0 MOV R24, 0x7fffffff ;  /* 0x7fffffff00188802 */ /* 0x000fe20000000f00 */
[----:B------:R-:W-:Y:S06]  /*5350*/  @!P0 BRA `(.L_x_177) ;  /* 0x0000000000348947 */ /* 0x000fec0003800000 */
[----:B------:R-:W-:-:S13]  /*5360*/  FSETP.GTU.FTZ.AND P0, PT, |R2|, +INF , PT ;  /* 0x7f8000000200780b */ /* 0x000fda0003f1c200 */
[----:B------:R-:W-:Y:S01]  /*5370*/  @P0 FADD.FTZ R24, R2, 1 ;  /* 0x3f80000002180421 */ /* 0x000fe20000010000 */
[----:B------:R-:W-:Y:S06]  /*5380*/  @P0 BRA `(.L_x_177) ;  /* 0x0000000000280947 */ /* 0x000fec0003800000 */
[----:B------:R-:W-:-:S13]  /*5390*/  FSETP.NEU.FTZ.AND P0, PT, |R2|, +INF , PT ;  /* 0x7f8000000200780b */ /* 0x000fda0003f1d200 */
[----:B------:R-:W-:-:S04]  /*53a0*/  @P0 FFMA R24, R2, 1.84467440737095516160e+19, RZ ;  /* 0x5f80000002180823 */ /* 0x000fc800000000ff */
[----:B------:R-:W0:Y:S02]  /*53b0*/  @P0 MUFU.RSQ R19, R24 ;  /* 0x0000001800130308 */ /* 0x000e240000001400 */
[----:B0-----:R-:W-:Y:S01]  /*53c0*/  @P0 FMUL.FTZ R23, R24, R19 ;  /* 0x0000001318170220 */ /* 0x001fe20000410000 */
[----:B------:R-:W-:-:S03]  /*53d0*/  @P0 FMUL.FTZ R19, R19, 0.5 ;  /* 0x3f00000013130820 */ /* 0x000fc60000410000 */
[----:B------:R-:W-:-:S04]  /*53e0*/  @P0 FADD.FTZ R22, -R23, -RZ ;  /* 0x800000ff17160221 */ /* 0x000fc80000010100 */
[----:B------:R-:W-:Y:S01]  /*53f0*/  @P0 FFMA R22, R23, R22, R24 ;  /* 0x0000001617160223 */ /* 0x000fe20000000018 */
[----:B------:R-:W-:-:S03]  /*5400*/  @!P0 MOV R24, R2 ;  /* 0x0000000200188202 */ /* 0x000fc60000000f00 */
[----:B------:R-:W-:-:S04]  /*5410*/  @P0 FFMA R19, R22, R19, R23 ;  /* 0x0000001316130223 */ /* 0x000fc80000000017 */
[----:B------:R-:W-:-:S07]  /*5420*/  @P0 FMUL.FTZ R24, R19, 2.3283064365386962891e-10 ;  /* 0x2f80000013180820 */ /* 0x000fce0000410000 */
.L_x_177:
[----:B------:R-:W-:Y:S01]  /*5430*/  HFMA2 R25, -RZ, RZ, 0, 0 ;  /* 0x00000000ff197431 */ /* 0x000fe200000001ff */
[----:B------:R-:W-:Y:S02]  /*5440*/  MOV R22, R24 ;  /* 0x0000001800167202 */ /* 0x000fe40000000f00 */
[----:B------:R-:W-:-:S04]  /*5450*/  MOV R24, R0 ;  /* 0x0000000000187202 */ /* 0x000fc80000000f00 */
[----:B------:R-:W-:Y:S05]  /*5460*/  RET.REL.NODEC R24 `(_Z17calculate_gravityPfS_S_S_S_if) ;  /* 0xffffffa818e47950 */ /* 0x000fea0003c3ffff */
        .weak           $__internal_1_$__cuda_sm3x_div_rn_noftz_f32_slowpath
        .type           $__internal_1_$__cuda_sm3x_div_rn_noftz_f32_slowpath,@function
        .size           $__internal_1_$__cuda_sm3x_div_rn_noftz_f32_slowpath,(.L_x_191 - $__internal_1_$__cuda_sm3x_div_rn_noftz_f32_slowpath)
$__internal_1_$__cuda_sm3x_div_rn_noftz_f32_slowpath:
[----:B------:R-:W-:Y:S01]  /*5470*/  SHF.R.U32.HI R23, RZ, 0x17, R2 ;  /* 0x00000017ff177819 */ /* 0x000fe20000011602 */
[----:B------:R-:W-:Y:S01]  /*5480*/  BSSY.RECONVERGENT B0, `(.L_x_178) ;  /* 0x0000063000007945 */ /* 0x000fe20003800200 */
[----:B------:R-:W-:Y:S02]  /*5490*/  SHF.R.U32.HI R25, RZ, 0x17, R0 ;  /* 0x00000017ff197819 */ /* 0x000fe40000011600 */
[----:B------:R-:W-:Y:S02]  /*54a0*/  LOP3.LUT R23, R23, 0xff, RZ, 0xc0, !PT ;  /* 0x000000ff17177812 */ /* 0x000fe400078ec0ff */
[----:B------:R-:W-:Y:S02]  /*54b0*/  LOP3.LUT R25, R25, 0xff, RZ, 0xc0, !PT ;  /* 0x000000ff19197812 */ /* 0x000fe400078ec0ff */
[----:B------:R-:W-:Y:S02]  /*54c0*/  IADD3 R24, PT, PT, R23, -0x1, RZ ;  /* 0xffffffff17187810 */ /* 0x000fe40007ffe0ff */
[----:B------:R-:W-:-:S02]  /*54d0*/  IADD3 R26, PT, PT, R25, -0x1, RZ ;  /* 0xffffffff191a7810 */ /* 0x000fc40007ffe0ff */
[----:B------:R-:W-:-:S04]  /*54e0*/  ISETP.GT.U32.AND P0, PT, R24, 0xfd, PT ;  /* 0x000000fd1800780c */ /* 0x000fc80003f04070 */
[----:B------:R-:W-:-:S13]  /*54f0*/  ISETP.GT.U32.OR P0, PT, R26, 0xfd, P0 ;  /* 0x000000fd1a00780c */ /* 0x000fda0000704470 */
[----:B------:R-:W-:Y:S01]  /*5500*/  @!P0 MOV R27, RZ ;  /* 0x000000ff001b8202 */ /* 0x000fe20000000f00 */
[----:B------:R-:W-:Y:S06]  /*5510*/  @!P0 BRA `(.L_x_179) ;  /* 0x00000000005c8947 */ /* 0x000fec0003800000 */
[----:B------:R-:W-:Y:S02]  /*5520*/  FSETP.GTU.FTZ.AND P0, PT, |R0|, +INF , PT ;  /* 0x7f8000000000780b */ /* 0x000fe40003f1c200 */
[----:B------:R-:W-:-:S04]  /*5530*/  FSETP.GTU.FTZ.AND P1, PT, |R2|, +INF , PT ;  /* 0x7f8000000200780b */ /* 0x000fc80003f3c200 */
[----:B------:R-:W-:-:S13]  /*5540*/  PLOP3.LUT P0, PT, P0, P1, PT, 0xf8, 0x8f ;  /* 0x00000000008f781c */ /* 0x000fda0000703f70 */
[----:B------:R-:W-:Y:S05]  /*5550*/  @P0 BRA `(.L_x_180) ;  /* 0x0000000400500947 */ /* 0x000fea0003800000 */
[----:B------:R-:W-:-:S13]  /*5560*/  LOP3.LUT P0, RZ, R2, 0x7fffffff, R0, 0xc8, !PT ;  /* 0x7fffffff02ff7812 */ /* 0x000fda000780c800 */
[----:B------:R-:W-:Y:S05]  /*5570*/  @!P0 BRA `(.L_x_181) ;  /* 0x0000000400408947 */ /* 0x000fea0003800000 */
[----:B------:R-:W-:Y:S02]  /*5580*/  FSETP.NEU.FTZ.AND P3, PT, |R0|, +INF , PT ;  /* 0x7f8000000000780b */ /* 0x000fe40003f7d200 */
[----:B------:R-:W-:Y:S02]  /*5590*/  FSETP.NEU.FTZ.AND P1, PT, |R2|, +INF , PT ;  /* 0x7f8000000200780b */ /* 0x000fe40003f3d200 */
[----:B------:R-:W-:-:S11]  /*55a0*/  FSETP.NEU.FTZ.AND P0, PT, |R0|, +INF , PT ;  /* 0x7f8000000000780b */ /* 0x000fd60003f1d200 */
[----:B------:R-:W-:Y:S05]  /*55b0*/  @!P1 BRA !P3, `(.L_x_181) ;  /* 0x0000000400309947 */ /* 0x000fea0005800000 */
[----:B------:R-:W-:-:S04]  /*55c0*/  LOP3.LUT P3, RZ, R0, 0x7fffffff, RZ, 0xc0, !PT ;  /* 0x7fffffff00ff7812 */ /* 0x000fc8000786c0ff */
[----:B------:R-:W-:-:S13]  /*55d0*/  PLOP3.LUT P1, PT, P1, P3, PT, 0x2f, 0xf2 ;  /* 0x0000000000f2781c */ /* 0x000fda0000f26577 */
[----:B------:R-:W-:Y:S05]  /*55e0*/  @P1 BRA `(.L_x_182) ;  /* 0x00000004001c1947 */ /* 0x000fea0003800000 */
[----:B------:R-:W-:-:S04]  /*55f0*/  LOP3.LUT P1, RZ, R2, 0x7fffffff, RZ, 0xc0, !PT ;  /* 0x7fffffff02ff7812 */ /* 0x000fc8000782c0ff */
[----:B------:R-:W-:-:S13]  /*5600*/  PLOP3.LUT P0, PT, P0, P1, PT, 0x2f, 0xf2 ;  /* 0x0000000000f2781c */ /* 0x000fda0000702577 */
[----:B------:R-:W-:Y:S05]  /*5610*/  @P0 BRA `(.L_x_183) ;  /* 0x0000000400040947 */ /* 0x000fea0003800000 */
[----:B------:R-:W-:Y:S02]  /*5620*/  ISETP.GE.AND P0, PT, R26, RZ, PT ;  /* 0x000000ff1a00720c */ /* 0x000fe40003f06270 */
[----:B------:R-:W-:-:S11]  /*5630*/  ISETP.GE.AND P1, PT, R24, RZ, PT ;  /* 0x000000ff1800720c */ /* 0x000fd60003f26270 */
[----:B------:R-:W-:Y:S01]  /*5640*/  @P0 MOV R27, RZ ;  /* 0x000000ff001b0202 */ /* 0x000fe20000000f00 */
[----:B------:R-:W-:Y:S01]  /*5650*/  @!P0 FFMA R0, R0, 1.84467440737095516160e+19, RZ ;  /* 0x5f80000000008823 */ /* 0x000fe200000000ff */
[----:B------:R-:W-:Y:S01]  /*5660*/  @!P0 MOV R27, 0xffffffc0 ;  /* 0xffffffc0001b8802 */ /* 0x000fe20000000f00 */
[----:B------:R-:W-:-:S03]  /*5670*/  @!P1 FFMA R2, R2, 1.84467440737095516160e+19, RZ ;  /* 0x5f80000002029823 */ /* 0x000fc600000000ff */
[----:B------:R-:W-:-:S07]  /*5680*/  @!P1 IADD3 R27, PT, PT, R27, 0x40, RZ ;  /* 0x000000401b1b9810 */ /* 0x000fce0007ffe0ff */
.L_x_179:
[----:B------:R-:W-:Y:S01]  /*5690*/  LEA R24, R23, 0xc0800000, 0x17 ;  /* 0xc080000017187811 */ /* 0x000fe200078eb8ff */
[----:B------:R-:W-:Y:S01]  /*56a0*/  BSSY.RECONVERGENT B1, `(.L_x_184) ;  /* 0x0000036000017945 */ /* 0x000fe20003800200 */
[----:B------:R-:W-:Y:S02]  /*56b0*/  IADD3 R25, PT, PT, R25, -0x7f, RZ ;  /* 0xffffff8119197810 */ /* 0x000fe40007ffe0ff */
[----:B------:R-:W-:-:S03]  /*56c0*/  IADD3 R24, PT, PT, -R24, R2, RZ ;  /* 0x0000000218187210 */ /* 0x000fc60007ffe1ff */
[C---:B------:R-:W-:Y:S01]  /*56d0*/  IMAD R0, R25.reuse, -0x800000, R0 ;  /* 0xff80000019007824 */ /* 0x040fe200078e0200 */
[----:B------:R0:W1:Y:S01]  /*56e0*/  MUFU.RCP R2, R24 ;  /* 0x0000001800027308 */ /* 0x0000620000001000 */
[----:B------:R-:W-:-:S04]  /*56f0*/  IADD3 R25, PT, PT, R25, 0x7f, -R23 ;  /* 0x0000007f19197810 */ /* 0x000fc80007ffe817 */
[----:B------:R-:W-:Y:S01]  /*5700*/  IADD3 R27, PT, PT, R25, R27, RZ ;  /* 0x0000001b191b7210 */ /* 0x000fe20007ffe0ff */
[----:B0-----:R-:W-:-:S04]  /*5710*/  FADD.FTZ R24, -R24, -RZ ;  /* 0x800000ff18187221 */ /* 0x001fc80000010100 */
[----:B-1----:R-:W-:-:S04]  /*5720*/  FFMA R26, R2, R24, 1 ;  /* 0x3f800000021a7423 */ /* 0x002fc80000000018 */
[----:B------:R-:W-:-:S04]  /*5730*/  FFMA R2, R2, R26, R2 ;  /* 0x0000001a02027223 */ /* 0x000fc80000000002 */
[----:B------:R-:W-:-:S04]  /*5740*/  FFMA R26, R0, R2, RZ ;  /* 0x00000002001a7223 */ /* 0x000fc800000000ff */
[----:B------:R-:W-:-:S04]  /*5750*/  FFMA R23, R24, R26, R0 ;  /* 0x0000001a18177223 */ /* 0x000fc80000000000 */
[----:B------:R-:W-:-:S04]  /*5760*/  FFMA R23, R2, R23, R26 ;  /* 0x0000001702177223 */ /* 0x000fc8000000001a */
[----:B------:R-:W-:-:S04]  /*5770*/  FFMA R0, R24, R23, R0 ;  /* 0x0000001718007223 */ /* 0x000fc80000000000 */
[----:B------:R-:W-:-:S05]  /*5780*/  FFMA R24, R2, R0, R23 ;  /* 0x0000000002187223 */ /* 0x000fca0000000017 */
[----:B------:R-:W-:-:S04]  /*5790*/  SHF.R.U32.HI R25, RZ, 0x17, R24 ;  /* 0x00000017ff197819 */ /* 0x000fc80000011618 */
[----:B------:R-:W-:-:S04]  /*57a0*/  LOP3.LUT R25, R25, 0xff, RZ, 0xc0, !PT ;  /* 0x000000ff19197812 */ /* 0x000fc800078ec0ff */
[----:B------:R-:W-:-:S04]  /*57b0*/  IADD3 R25, PT, PT, R25, R27, RZ ;  /* 0x0000001b19197210 */ /* 0x000fc80007ffe0ff */
[----:B------:R-:W-:-:S04]  /*57c0*/  IADD3 R26, PT, PT, R25, -0x1, RZ ;  /* 0xffffffff191a7810 */ /* 0x000fc80007ffe0ff */
[----:B------:R-:W-:-:S13]  /*57d0*/  ISETP.GE.U32.AND P0, PT, R26, 0xfe, PT ;  /* 0x000000fe1a00780c */ /* 0x000fda0003f06070 */
[----:B------:R-:W-:Y:S05]  /*57e0*/  @!P0 BRA `(.L_x_185) ;  /* 0x0000000000808947 */ /* 0x000fea0003800000 */
[----:B------:R-:W-:-:S13]  /*57f0*/  ISETP.GT.AND P0, PT, R25, 0xfe, PT ;  /* 0x000000fe1900780c */ /* 0x000fda0003f04270 */
[----:B------:R-:W-:Y:S05]  /*5800*/  @P0 BRA `(.L_x_186) ;  /* 0x00000000006c0947 */ /* 0x000fea0003800000 */
[----:B------:R-:W-:-:S13]  /*5810*/  ISETP.GE.AND P0, PT, R25, 0x1, PT ;  /* 0x000000011900780c */ /* 0x000fda0003f06270 */
[----:B------:R-:W-:Y:S05]  /*5820*/  @P0 BRA `(.L_x_187) ;  /* 0x0000000000740947 */ /* 0x000fea0003800000 */
[----:B------:R-:W-:Y:S02]  /*5830*/  ISETP.GE.AND P0, PT, R25, -0x18, PT ;  /* 0xffffffe81900780c */ /* 0x000fe40003f06270 */
[----:B------:R-:W-:-:S11]  /*5840*/  LOP3.LUT R24, R24, 0x80000000, RZ, 0xc0, !PT ;  /* 0x8000000018187812 */ /* 0x000fd600078ec0ff */
[----:B------:R-:W-:Y:S05]  /*5850*/  @!P0 BRA `(.L_x_187) ;  /* 0x0000000000688947 */ /* 0x000fea0003800000 */
[CCC-:B------:R-:W-:Y:S01]  /*5860*/  FFMA.RZ R26, R2.reuse, R0.reuse, R23.reuse ;  /* 0x00000000021a7223 */ /* 0x1c0fe2000000c017 */
[CCC-:B------:R-:W-:Y:S01]  /*5870*/  FFMA.RP R27, R2.reuse, R0.reuse, R23.reuse ;  /* 0x00000000021b7223 */ /* 0x1c0fe20000008017 */
[----:B------:R-:W-:Y:S01]  /*5880*/  FFMA.RM R0, R2, R0, R23 ;  /* 0x0000000002007223 */ /* 0x000fe20000004017 */
[C---:B------:R-:W-:Y:S02]  /*5890*/  IADD3 R2, PT, PT, R25.reuse, 0x20, RZ ;  /* 0x0000002019027810 */ /* 0x040fe40007ffe0ff */
[----:B------:R-:W-:Y:S02]  /*58a0*/  LOP3.LUT R23, R26, 0x7fffff, RZ, 0xc0, !PT ;  /* 0x007fffff1a177812 */ /* 0x000fe400078ec0ff */
[----:B------:R-:W-:Y:S02]  /*58b0*/  ISETP.NE.AND P3, PT, R25, RZ, PT ;  /* 0x000000ff1900720c */ /* 0x000fe40003f65270 */
[----:B------:R-:W-:Y:S02]  /*58c0*/  LOP3.LUT R23, R23, 0x800000, RZ, 0xfc, !PT ;  /* 0x0080000017177812 */ /* 0x000fe400078efcff */
[----:B------:R-:W-:-:S02]  /*58d0*/  ISETP.NE.AND P1, PT, R25, RZ, PT ;  /* 0x000000ff1900720c */ /* 0x000fc40003f25270 */
[----:B------:R-:W-:Y:S02]  /*58e0*/  IADD3 R25, PT, PT, -R25, RZ, RZ ;  /* 0x000000ff19197210 */ /* 0x000fe40007ffe1ff */
[----:B------:R-:W-:Y:S02]  /*58f0*/  SHF.L.U32 R2, R23, R2, RZ ;  /* 0x0000000217027219 */ /* 0x000fe400000006ff */
[----:B------:R-:W-:Y:S02]  /*5900*/  FSETP.NEU.FTZ.AND P0, PT, R27, R0, PT ;  /* 0x000000001b00720b */ /* 0x000fe40003f1d000 */
[----:B------:R-:W-:Y:S02]  /*5910*/  SEL R25, R25, RZ, P3 ;  /* 0x000000ff19197207 */ /* 0x000fe40001800000 */
[----:B------:R-:W-:Y:S02]  /*5920*/  ISETP.NE.AND P1, PT, R2, RZ, P1 ;  /* 0x000000ff0200720c */ /* 0x000fe40000f25270 */
[----:B------:R-:W-:-:S02]  /*5930*/  SHF.R.U32.HI R23, RZ, R25, R23 ;  /* 0x00000019ff177219 */ /* 0x000fc40000011617 */
[----:B------:R-:W-:Y:S02]  /*5940*/  PLOP3.LUT P0, PT, P0, P1, PT, 0xf8, 0x8f ;  /* 0x00000000008f781c */ /* 0x000fe40000703f70 */
[----:B------:R-:W-:Y:S02]  /*5950*/  SHF.R.U32.HI R2, RZ, 0x1, R23 ;  /* 0x00000001ff027819 */ /* 0x000fe40000011617 */
[----:B------:R-:W-:-:S04]  /*5960*/  SEL R0, RZ, 0x1, !P0 ;  /* 0x00000001ff007807 */ /* 0x000fc80004000000 */
[----:B------:R-:W-:-:S04]  /*5970*/  LOP3.LUT R0, R0, 0x1, R2, 0xf8, !PT ;  /* 0x0000000100007812 */ /* 0x000fc800078ef802 */
[----:B------:R-:W-:-:S04]  /*5980*/  LOP3.LUT R0, R0, R23, RZ, 0xc0, !PT ;  /* 0x0000001700007212 */ /* 0x000fc800078ec0ff */
[----:B------:R-:W-:-:S04]  /*5990*/  IADD3 R0, PT, PT, R2, R0, RZ ;  /* 0x0000000002007210 */ /* 0x000fc80007ffe0ff */
[----:B------:R-:W-:Y:S01]  /*59a0*/  LOP3.LUT R24, R0, R24, RZ, 0xfc, !PT ;  /* 0x0000001800187212 */ /* 0x000fe200078efcff */
[----:B------:R-:W-:Y:S06]  /*59b0*/  BRA `(.L_x_187) ;  /* 0x0000000000107947 */ /* 0x000fec0003800000 */
.L_x_186:
[----:B------:R-:W-:-:S04]  /*59c0*/  LOP3.LUT R24, R24, 0x80000000, RZ, 0xc0, !PT ;  /* 0x8000000018187812 */ /* 0x000fc800078ec0ff */
[----:B------:R-:W-:Y:S01]  /*59d0*/  LOP3.LUT R24, R24, 0x7f800000, RZ, 0xfc, !PT ;  /* 0x7f80000018187812 */ /* 0x000fe200078efcff */
[----:B------:R-:W-:Y:S06]  /*59e0*/  BRA `(.L_x_187) ;  /* 0x0000000000047947 */ /* 0x000fec0003800000 */
.L_x_185:
[----:B------:R-:W-:-:S07]  /*59f0*/  LEA R24, R27, R24, 0x17 ;  /* 0x000000181b187211 */ /* 0x000fce00078eb8ff */
.L_x_187:
[----:B------:R-:W-:Y:S05]  /*5a00*/  BSYNC.RECONVERGENT B1 ;  /* 0x0000000000017941 */ /* 0x000fea0003800200 */
.L_x_184:
[----:B------:R-:W-:Y:S01]  /*5a10*/  MOV R0, R24 ;  /* 0x0000001800007202 */ /* 0x000fe20000000f00 */
[----:B------:R-:W-:Y:S06]  /*5a20*/  BRA `(.L_x_188) ;  /* 0x0000000000207947 */ /* 0x000fec0003800000 */
.L_x_183:
[----:B------:R-:W-:-:S04]  /*5a30*/  LOP3.LUT R0, R2, 0x80000000, R0, 0x48, !PT ;  /* 0x8000000002007812 */ /* 0x000fc800078e4800 */
[----:B------:R-:W-:Y:S01]  /*5a40*/  LOP3.LUT R0, R0, 0x7f800000, RZ, 0xfc, !PT ;  /* 0x7f80000000007812 */ /* 0x000fe200078efcff */
[----:B------:R-:W-:Y:S06]  /*5a50*/  BRA `(.L_x_188) ;  /* 0x0000000000147947 */ /* 0x000fec0003800000 */
.L_x_182:
[----:B------:R-:W-:Y:S01]  /*5a60*/  LOP3.LUT R0, R2, 0x80000000, R0, 0x48, !PT ;  /* 0x8000000002007812 */ /* 0x000fe200078e4800 */
[----:B------:R-:W-:Y:S06]  /*5a70*/  BRA `(.L_x_188) ;  /* 0x00000000000c7947 */ /* 0x000fec0003800000 */
.L_x_181:
[----:B------:R-:W0:Y:S01]  /*5a80*/  MUFU.RSQ R0, -QNAN ;  /* 0xffc0000000007908 */ /* 0x000e220000001400 */
[----:B------:R-:W-:Y:S05]  /*5a90*/  BRA `(.L_x_188) ;  /* 0x0000000000047947 */ /* 0x000fea0003800000 */
.L_x_180:
[----:B------:R-:W-:-:S07]  /*5aa0*/  FADD.FTZ R0, R0, R2 ;  /* 0x0000000200007221 */ /* 0x000fce0000010000 */
.L_x_188:
[----:B------:R-:W-:Y:S05]  /*5ab0*/  BSYNC.RECONVERGENT B0 ;  /* 0x0000000000007941 */ /* 0x000fea0003800200 */
.L_x_178:
[----:B------:R-:W-:Y:S01]  /*5ac0*/  HFMA2 R25, -RZ, RZ, 0, 0 ;  /* 0x00000000ff197431 */ /* 0x000fe200000001ff */
[----:B------:R-:W-:-:S04]  /*5ad0*/  MOV R24, R19 ;  /* 0x0000001300187202 */ /* 0x000fc80000000f00 */
[----:B0-----:R-:W-:Y:S05]  /*5ae0*/  RET.REL.NODEC R24 `(_Z17calculate_gravityPfS_S_S_S_if) ;  /* 0xffffffa418447950 */ /* 0x001fea0003c3ffff */
.L_x_189:
[----:B------:R-:W-:-:S00]  /*5af0*/  BRA `(.L_x_189) ;  /* 0xfffffffc00fc7947 */ /* 0x000fc0000383ffff */
[----:B------:R-:W-:-:S00]  /*5b00*/  NOP ;  /* 0x0000000000007918 */ /* 0x000fc00000000000 */
[----:B------:R-:W-:-:S00]  /*5b10*/  NOP ;  /* 0x0000000000007918 */ /* 0x000fc00000000000 */
[----:B------:R-:W-:-:S00]  /*5b20*/  NOP ;  /* 0x0000000000007918 */ /* 0x000fc00000000000 */
[----:B------:R-:W-:-:S00]  /*5b30*/  NOP ;  /* 0x0000000000007918 */ /* 0x000fc00000000000 */
[----:B------:R-:W-:-:S00]  /*5b40*/  NOP ;  /* 0x0000000000007918 */ /* 0x000fc00000000000 */
[----:B------:R-:W-:-:S00]  /*5b50*/  NOP ;  /* 0x0000000000007918 */ /* 0x000fc00000000000 */
[----:B------:R-:W-:-:S00]  /*5b60*/  NOP ;  /* 0x0000000000007918 */ /* 0x000fc00000000000 */
[----:B------:R-:W-:-:S00]  /*5b70*/  NOP ;  /* 0x0000000000007918 */ /* 0x000fc00000000000 */
.L_x_191:


//--------------------- .nv.shared.reserved.0     --------------------------
	.section	.nv.shared.reserved.0,"aw",@nobits
	.weak		__nv_reservedSMEM_offset_0_alias
	.size		__nv_reservedSMEM_offset_0_alias, 0, 64
	.other		__nv_reservedSMEM_offset_0_alias,@"STO_CUDA_RESERVED_SHARED STV_DEFAULT"
__nv_reservedSMEM_offset_0_alias:
	.zero		0
	.zero		64


//--------------------- .nv.constant0._Z17calculate_gravityPfS_S_S_S_if --------------------------
	.section	.nv.constant0._Z17calculate_gravityPfS_S_S_S_if,"a",@progbits
	.sectionflags	@""
	.align	4
.nv.constant0._Z17calculate_gravityPfS_S_S_S_if:
	.zero		944


//--------------------- SYMBOLS --------------------------

	.type		.nv.reservedSmem.offset0,@object
	.size		.nv.reservedSmem.offset0,0x4
